	.target	sm_90a

	.elftype	@"ET_EXEC"


//--------------------- .note.nv.tkinfo           --------------------------
	.section	.note.nv.tkinfo,"",@"SHT_NOTE"
	.sectionflags	@"SHF_NOTE_NV_TKINFO"
	.tkinfo
        /*0018*/ 	.word	0x00000002
        /*0030*/ 	.string	""
        /*0030*/ 	.string	"ptxas"
        /*0030*/ 	.string	"Cuda compilation tools, release 13.0, V13.0.88"
        /*0030*/ 	.string	"Build cuda_13.0.r13.0/compiler.36424714_0"
        /*0030*/ 	.string	"-arch sm_90a -m 64 "



//--------------------- .note.nv.cuinfo           --------------------------
	.section	.note.nv.cuinfo,"",@"SHT_NOTE"
	.sectionflags	@"SHF_NOTE_NV_CUINFO"
        /*0018*/ 	.short	0x0002
        /*001a*/ 	.short	0x005a
        /*001c*/ 	.short	0x0082
	.zero		2


//--------------------- .nv.info                  --------------------------
	.section	.nv.info,"",@"SHT_CUDA_INFO"
	.align	4


	//----- nvinfo : EIATTR_REGCOUNT
	.align		4
        /*0000*/ 	.byte	0x04, 0x2f
        /*0002*/ 	.short	(.L_15 - .L_14)
	.align		4
.L_14:
        /*0004*/ 	.word	index@(_ZN7cutlass13device_kernelINS_4gemm6kernel13GemmUniversalIN4cute5tupleIJiiiiEEENS1_10collective13CollectiveMmaINS1_34MainloopSm90TmaGmmaWarpSpecializedILi4ENS5_IJNS4_1CILi1EEESB_SB_EEENS1_35KernelTmaWarpSpecializedCooperativeEEENS5_IJNSA_ILi192EEENSA_ILi224EEENSA_ILi64EEEEEENS_10bfloat16_tENS5_IJlSB_lEEESJ_SK_NS4_8TiledMMAINS4_8MMA_AtomIJNS4_4SM904GMMA27MMA_64x32x16_F32BF16BF16_SSILNSO_5MajorE0ELSQ_0ELNSO_7ScaleInE1ELSR_1EEEEEENS4_6LayoutINS5_IJNSA_ILi2EEESB_SB_EEENS5_IJSB_NSA_ILi0EEESX_EEEEENS5_IJNS4_10UnderscoreES10_S10_EEEEENS4_13SM90_TMA_LOADENS4_14ComposedLayoutINS4_7SwizzleILi3ELi4ELi3EEENS4_18smem_ptr_flag_bitsILi16EEENSU_INS5_IJNSA_ILi8EEESH_EEENS5_IJSH_SB_EEEEEEEvNS4_8identityES13_S1D_vS1E_EENS_8epilogue10collective6detail29Sm90TmaWarpSpecializedAdapterINS1H_15DefaultEpilogueISJ_SK_SK_NS1G_6thread17LinearCombinationISJ_Li1EffLNS1L_9ScaleType4KindE0ELNS_15FloatRoundStyleE2ESJ_EENS1_15EpilogueDefaultEEEEEvvEEEEvNT_6ParamsE)
        /*0008*/ 	.word	0x000000a8


	//----- nvinfo : EIATTR_FRAME_SIZE
	.align		4
.L_15:
        /*000c*/ 	.byte	0x04, 0x11
        /*000e*/ 	.short	(.L_17 - .L_16)
	.align		4
.L_16:
        /*0010*/ 	.word	index@(_ZN7cutlass13device_kernelINS_4gemm6kernel13GemmUniversalIN4cute5tupleIJiiiiEEENS1_10collective13CollectiveMmaINS1_34MainloopSm90TmaGmmaWarpSpecializedILi4ENS5_IJNS4_1CILi1EEESB_SB_EEENS1_35KernelTmaWarpSpecializedCooperativeEEENS5_IJNSA_ILi192EEENSA_ILi224EEENSA_ILi64EEEEEENS_10bfloat16_tENS5_IJlSB_lEEESJ_SK_NS4_8TiledMMAINS4_8MMA_AtomIJNS4_4SM904GMMA27MMA_64x32x16_F32BF16BF16_SSILNSO_5MajorE0ELSQ_0ELNSO_7ScaleInE1ELSR_1EEEEEENS4_6LayoutINS5_IJNSA_ILi2EEESB_SB_EEENS5_IJSB_NSA_ILi0EEESX_EEEEENS5_IJNS4_10UnderscoreES10_S10_EEEEENS4_13SM90_TMA_LOADENS4_14ComposedLayoutINS4_7SwizzleILi3ELi4ELi3EEENS4_18smem_ptr_flag_bitsILi16EEENSU_INS5_IJNSA_ILi8EEESH_EEENS5_IJSH_SB_EEEEEEEvNS4_8identityES13_S1D_vS1E_EENS_8epilogue10collective6detail29Sm90TmaWarpSpecializedAdapterINS1H_15DefaultEpilogueISJ_SK_SK_NS1G_6thread17LinearCombinationISJ_Li1EffLNS1L_9ScaleType4KindE0ELNS_15FloatRoundStyleE2ESJ_EENS1_15EpilogueDefaultEEEEEvvEEEEvNT_6ParamsE)
        /*0014*/ 	.word	0x00000268


	//----- nvinfo : EIATTR_MIN_STACK_SIZE
	.align		4
.L_17:
        /*0018*/ 	.byte	0x04, 0x12
        /*001a*/ 	.short	(.L_19 - .L_18)
	.align		4
.L_18:
        /*001c*/ 	.word	index@(_ZN7cutlass13device_kernelINS_4gemm6kernel13GemmUniversalIN4cute5tupleIJiiiiEEENS1_10collective13CollectiveMmaINS1_34MainloopSm90TmaGmmaWarpSpecializedILi4ENS5_IJNS4_1CILi1EEESB_SB_EEENS1_35KernelTmaWarpSpecializedCooperativeEEENS5_IJNSA_ILi192EEENSA_ILi224EEENSA_ILi64EEEEEENS_10bfloat16_tENS5_IJlSB_lEEESJ_SK_NS4_8TiledMMAINS4_8MMA_AtomIJNS4_4SM904GMMA27MMA_64x32x16_F32BF16BF16_SSILNSO_5MajorE0ELSQ_0ELNSO_7ScaleInE1ELSR_1EEEEEENS4_6LayoutINS5_IJNSA_ILi2EEESB_SB_EEENS5_IJSB_NSA_ILi0EEESX_EEEEENS5_IJNS4_10UnderscoreES10_S10_EEEEENS4_13SM90_TMA_LOADENS4_14ComposedLayoutINS4_7SwizzleILi3ELi4ELi3EEENS4_18smem_ptr_flag_bitsILi16EEENSU_INS5_IJNSA_ILi8EEESH_EEENS5_IJSH_SB_EEEEEEEvNS4_8identityES13_S1D_vS1E_EENS_8epilogue10collective6detail29Sm90TmaWarpSpecializedAdapterINS1H_15DefaultEpilogueISJ_SK_SK_NS1G_6thread17LinearCombinationISJ_Li1EffLNS1L_9ScaleType4KindE0ELNS_15FloatRoundStyleE2ESJ_EENS1_15EpilogueDefaultEEEEEvvEEEEvNT_6ParamsE)
        /*0020*/ 	.word	0x00000268
.L_19:


//--------------------- .nv.compat                --------------------------
	.section	.nv.compat,"",@"SHT_CUDA_COMPAT_INFO"
	.align	4
        /*0000*/ 	.byte	0x02, 0x09, 0x01, 0x00, 0x02, 0x02, 0x04, 0x00, 0x02, 0x05, 0x05, 0x00, 0x03, 0x07, 0x01, 0x01
        /*0010*/ 	.byte	0x02, 0x03, 0x01, 0x00, 0x02, 0x06, 0x01, 0x00, 0x04, 0x0b, 0x08, 0x00, 0x00, 0x00, 0x00, 0x00
        /*0020*/ 	.byte	0x00, 0x00, 0x00, 0x00


//--------------------- .nv.info._ZN7cutlass13device_kernelINS_4gemm6kernel13GemmUniversalIN4cute5tupleIJiiiiEEENS1_10collective13CollectiveMmaINS1_34MainloopSm90TmaGmmaWarpSpecializedILi4ENS5_IJNS4_1CILi1EEESB_SB_EEENS1_35KernelTmaWarpSpecializedCooperativeEEENS5_IJNSA_ILi192EEENSA_ILi224EEENSA_ILi64EEEEEENS_10bfloat16_tENS5_IJlSB_lEEESJ_SK_NS4_8TiledMMAINS4_8MMA_AtomIJNS4_4SM904GMMA27MMA_64x32x16_F32BF16BF16_SSILNSO_5MajorE0ELSQ_0ELNSO_7ScaleInE1ELSR_1EEEEEENS4_6LayoutINS5_IJNSA_ILi2EEESB_SB_EEENS5_IJSB_NSA_ILi0EEESX_EEEEENS5_IJNS4_10UnderscoreES10_S10_EEEEENS4_13SM90_TMA_LOADENS4_14ComposedLayoutINS4_7SwizzleILi3ELi4ELi3EEENS4_18smem_ptr_flag_bitsILi16EEENSU_INS5_IJNSA_ILi8EEESH_EEENS5_IJSH_SB_EEEEEEEvNS4_8identityES13_S1D_vS1E_EENS_8epilogue10collective6detail29Sm90TmaWarpSpecializedAdapterINS1H_15DefaultEpilogueISJ_SK_SK_NS1G_6thread17LinearCombinationISJ_Li1EffLNS1L_9ScaleType4KindE0ELNS_15FloatRoundStyleE2ESJ_EENS1_15EpilogueDefaultEEEEEvvEEEEvNT_6ParamsE --------------------------
	.section	.nv.info._ZN7cutlass13device_kernelINS_4gemm6kernel13GemmUniversalIN4cute5tupleIJiiiiEEENS1_10collective13CollectiveMmaINS1_34MainloopSm90TmaGmmaWarpSpecializedILi4ENS5_IJNS4_1CILi1EEESB_SB_EEENS1_35KernelTmaWarpSpecializedCooperativeEEENS5_IJNSA_ILi192EEENSA_ILi224EEENSA_ILi64EEEEEENS_10bfloat16_tENS5_IJlSB_lEEESJ_SK_NS4_8TiledMMAINS4_8MMA_AtomIJNS4_4SM904GMMA27MMA_64x32x16_F32BF16BF16_SSILNSO_5MajorE0ELSQ_0ELNSO_7ScaleInE1ELSR_1EEEEEENS4_6LayoutINS5_IJNSA_ILi2EEESB_SB_EEENS5_IJSB_NSA_ILi0EEESX_EEEEENS5_IJNS4_10UnderscoreES10_S10_EEEEENS4_13SM90_TMA_LOADENS4_14ComposedLayoutINS4_7SwizzleILi3ELi4ELi3EEENS4_18smem_ptr_flag_bitsILi16EEENSU_INS5_IJNSA_ILi8EEESH_EEENS5_IJSH_SB_EEEEEEEvNS4_8identityES13_S1D_vS1E_EENS_8epilogue10collective6detail29Sm90TmaWarpSpecializedAdapterINS1H_15DefaultEpilogueISJ_SK_SK_NS1G_6thread17LinearCombinationISJ_Li1EffLNS1L_9ScaleType4KindE0ELNS_15FloatRoundStyleE2ESJ_EENS1_15EpilogueDefaultEEEEEvvEEEEvNT_6ParamsE,"",@"SHT_CUDA_INFO"
	.sectionflags	@""
	.align	4


	//----- nvinfo : EIATTR_CUDA_API_VERSION
	.align		4
        /*0000*/ 	.byte	0x04, 0x37
        /*0002*/ 	.short	(.L_21 - .L_20)
.L_20:
        /*0004*/ 	.word	0x00000082


	//----- nvinfo : EIATTR_KPARAM_INFO
	.align		4
.L_21:
        /*0008*/ 	.byte	0x04, 0x17
        /*000a*/ 	.short	(.L_23 - .L_22)
.L_22:
        /*000c*/ 	.word	0x00000000
        /*0010*/ 	.short	0x0000
        /*0012*/ 	.short	0x0070
        /*0014*/ 	.byte	0x00, 0xf0, 0x01, 0x10


	//----- nvinfo : EIATTR_SPARSE_MMA_MASK
	.align		4
.L_23:
        /*0018*/ 	.byte	0x03, 0x50
        /*001a*/ 	.short	0x0000


	//----- nvinfo : EIATTR_MAXREG_COUNT
	.align		4
        /*001c*/ 	.byte	0x03, 0x1b
        /*001e*/ 	.short	0x00a8


	//----- nvinfo : EIATTR_NUM_BARRIERS
	.align		4
        /*0020*/ 	.byte	0x02, 0x4c
        /*0022*/ 	.byte	0x01
	.zero		1


	//----- nvinfo : EIATTR_EXTERNS
	.align		4
        /*0024*/ 	.byte	0x04, 0x0f
        /*0026*/ 	.short	(.L_25 - .L_24)


	//   ....[0]....
	.align		4
.L_24:
        /*0028*/ 	.word	index@(__assertfail)


	//----- nvinfo : EIATTR_ANNOTATIONS
	.align		4
.L_25:
        /*002c*/ 	.byte	0x04, 0x55
        /*002e*/ 	.short	(.L_27 - .L_26)


	//   ....[0]....
.L_26:
        /*0030*/ 	.word	0x00000001
        /*0034*/ 	.byte	0xb0, 0x05, 0x00, 0x00, 0x01, 0x00, 0x00, 0x00, 0xd0, 0x05, 0x00, 0x00, 0x01, 0x00, 0x00, 0x00
        /* <DEDUP_REMOVED lines=192> */
        /*0c44*/ 	.byte	0x90, 0x5e, 0x01, 0x00


	//----- nvinfo : EIATTR_MERCURY_ISA_VERSION
	.align		4
.L_27:
        /*0c48*/ 	.byte	0x03, 0x5f
        /*0c4a*/ 	.short	0x0101


	//----- nvinfo : EIATTR_INT_WARP_WIDE_INSTR_OFFSETS
	.align		4
        /*0c4c*/ 	.byte	0x04, 0x31
        /*0c4e*/ 	.short	(.L_29 - .L_28)


	//   ....[0]....
.L_28:
        /*0c50*/ 	.word	0x00000400


	//   ....[1]....
        /*0c54*/ 	.word	0x00000410


	//   ....[2]....
        /*0c58*/ 	.word	0x000004f0


	//----- nvinfo : EIATTR_COOP_GROUP_MASK_REGIDS
	.align		4
.L_29:
        /*0c5c*/ 	.byte	0x04, 0x29
        /*0c5e*/ 	.short	(.L_31 - .L_30)


	//   ....[0]....
.L_30:
        /*0c60*/ 	.word	0xffffffff


	//   ....[1]....
        /*0c64*/ 	.word	0xffffffff


	//   ....[2]....
        /*0c68*/ 	.word	0xffffffff


	//   ....[3]....
        /*0c6c*/ 	.word	0xffffffff


	//   ....[4]....
        /*0c70*/ 	.word	0xffffffff


	//----- nvinfo : EIATTR_COOP_GROUP_INSTR_OFFSETS
	.align		4
.L_31:
        /*0c74*/ 	.byte	0x04, 0x28
        /*0c76*/ 	.short	(.L_33 - .L_32)


	//   ....[0]....
.L_32:
        /*0c78*/ 	.word	0x00000070


	//   ....[1]....
        /*0c7c*/ 	.word	0x00000080


	//   ....[2]....
        /*0c80*/ 	.word	0x00000140


	//   ....[3]....
        /*0c84*/ 	.word	0x000002d0


	//   ....[4]....
        /*0c88*/ 	.word	0x00001030


	//----- nvinfo : EIATTR_REG_RECONFIG
	.align		4
.L_33:
        /*0c8c*/ 	.byte	0x01, 0x54
	.zero		2


	//----- nvinfo : EIATTR_SYSCALL_OFFSETS
	.align		4
        /*0c90*/ 	.byte	0x04, 0x46
        /*0c92*/ 	.short	(.L_35 - .L_34)


	//   ....[0]....
.L_34:
        /*0c94*/ 	.word	0x000011e0


	//----- nvinfo : EIATTR_MBARRIER_INSTR_OFFSETS
	.align		4
.L_35:
        /*0c98*/ 	.byte	0x04, 0x39
        /*0c9a*/ 	.short	(.L_37 - .L_36)


	//   ....[0]....
.L_36:
        /*0c9c*/ 	.word	0x00000240
        /*0ca0*/ 	.word	0x000000ff
        /*0ca4*/ 	.word	0x00000000
        /*0ca8*/ 	.short	0x0100
        /*0caa*/ 	.byte	0x08
	.zero		1


	//   ....[1]....
        /*0cac*/ 	.word	0x00000250
        /*0cb0*/ 	.word	0x000000ff
        /*0cb4*/ 	.word	0x00000020
        /*0cb8*/ 	.short	0x0100
        /*0cba*/ 	.byte	0x08
	.zero		1


	//   ....[2]....
        /*0cbc*/ 	.word	0x00000260
        /*0cc0*/ 	.word	0x000000ff
        /*0cc4*/ 	.word	0x00000008
        /*0cc8*/ 	.short	0x0100
        /*0cca*/ 	.byte	0x08
	.zero		1


	//   ....[3]....
        /*0ccc*/ 	.word	0x00000270
        /*0cd0*/ 	.word	0x000000ff
        /*0cd4*/ 	.word	0x00000028
        /*0cd8*/ 	.short	0x0100
        /*0cda*/ 	.byte	0x08
	.zero		1


	//   ....[4]....
        /*0cdc*/ 	.word	0x00000280
        /*0ce0*/ 	.word	0x000000ff
        /*0ce4*/ 	.word	0x00000010
        /*0ce8*/ 	.short	0x0100
        /*0cea*/ 	.byte	0x08
	.zero		1


	//   ....[5]....
        /*0cec*/ 	.word	0x00000290
        /*0cf0*/ 	.word	0x000000ff
        /*0cf4*/ 	.word	0x00000030
        /*0cf8*/ 	.short	0x0100
        /*0cfa*/ 	.byte	0x08
	.zero		1


	//   ....[6]....
        /*0cfc*/ 	.word	0x000002a0
        /*0d00*/ 	.word	0x000000ff
        /*0d04*/ 	.word	0x00000018
        /*0d08*/ 	.short	0x0100
        /*0d0a*/ 	.byte	0x08
	.zero		1


	//   ....[7]....
        /*0d0c*/ 	.word	0x000002b0
        /*0d10*/ 	.word	0x000000ff
        /*0d14*/ 	.word	0x00000038
        /*0d18*/ 	.short	0x0100
        /*0d1a*/ 	.byte	0x08
	.zero		1


	//   ....[8]....
        /*0d1c*/ 	.word	0x00000560
        /*0d20*/ 	.word	0x000000ff
        /*0d24*/ 	.word	0x00000050
        /*0d28*/ 	.short	0x0100
        /*0d2a*/ 	.byte	0x06
	.zero		1


	//   ....[9]....
        /*0d2c*/ 	.word	0x000005f0
        /*0d30*/ 	.word	0x000000ff
        /*0d34*/ 	.word	0x00000058
        /*0d38*/ 	.short	0x0100
        /*0d3a*/ 	.byte	0x06
	.zero		1


	//   ....[10]....
        /*0d3c*/ 	.word	0x00001280
        /*0d40*/ 	.word	0x00000003
        /*0d44*/ 	.word	0x00000000
        /*0d48*/ 	.short	0x010a
        /*0d4a*/ 	.byte	0x3f
	.zero		1


	//   ....[11]....
        /*0d4c*/ 	.word	0x000012c0
        /*0d50*/ 	.word	0x00000003
        /*0d54*/ 	.word	0x00000000
        /*0d58*/ 	.short	0x010a
        /*0d5a*/ 	.byte	0x3f
	.zero		1


	//   ....[12]....
        /*0d5c*/ 	.word	0x00003900
        /*0d60*/ 	.word	0x000000ff
        /*0d64*/ 	.word	0x00000000
        /*0d68*/ 	.short	0x010a
        /*0d6a*/ 	.byte	0x08
	.zero		1


	//   ....[13]....
        /*0d6c*/ 	.word	0x00003940
        /*0d70*/ 	.word	0x000000ff
        /*0d74*/ 	.word	0x00000000
        /*0d78*/ 	.short	0x010a
        /*0d7a*/ 	.byte	0x08
	.zero		1


	//   ....[14]....
        /*0d7c*/ 	.word	0x00006260
        /*0d80*/ 	.word	0x000000ff
        /*0d84*/ 	.word	0x00000000
        /*0d88*/ 	.short	0x0101
        /*0d8a*/ 	.byte	0x08
	.zero		1


	//   ....[15]....
        /*0d8c*/ 	.word	0x00006410
        /*0d90*/ 	.word	0x000000ff
        /*0d94*/ 	.word	0x00000000
        /*0d98*/ 	.short	0x0101
        /*0d9a*/ 	.byte	0x04
	.zero		1


	//   ....[16]....
        /*0d9c*/ 	.word	0x00015410
        /*0da0*/ 	.word	0x0000000c
        /*0da4*/ 	.word	0x00000020
        /*0da8*/ 	.short	0x010a
        /*0daa*/ 	.byte	0x3f
	.zero		1


	//   ....[17]....
        /*0dac*/ 	.word	0x000157c0
        /*0db0*/ 	.word	0x00000003
        /*0db4*/ 	.word	0x00000058
        /*0db8*/ 	.short	0x0101
        /*0dba*/ 	.byte	0x3f
	.zero		1


	//   ....[18]....
        /*0dbc*/ 	.word	0x00015f50
        /*0dc0*/ 	.word	0x00000007
        /*0dc4*/ 	.word	0x00000000
        /*0dc8*/ 	.short	0x010a
        /*0dca*/ 	.byte	0x3f
	.zero		1


	//   ....[19]....
        /*0dcc*/ 	.word	0x00015fd0
        /*0dd0*/ 	.word	0x00000009
        /*0dd4*/ 	.word	0x00000000
        /*0dd8*/ 	.short	0x010a
        /*0dda*/ 	.byte	0x3f
	.zero		1


	//   ....[20]....
        /*0ddc*/ 	.word	0x00016060
        /*0de0*/ 	.word	0x00000006
        /*0de4*/ 	.word	0x00000000
        /*0de8*/ 	.short	0x010a
        /*0dea*/ 	.byte	0x3f
	.zero		1


	//   ....[21]....
        /*0dec*/ 	.word	0x000160f0
        /*0df0*/ 	.word	0x00000003
        /*0df4*/ 	.word	0x00000000
        /*0df8*/ 	.short	0x010a
        /*0dfa*/ 	.byte	0x3f
	.zero		1


	//   ....[22]....
        /*0dfc*/ 	.word	0x00016150
        /*0e00*/ 	.word	0x00000003
        /*0e04*/ 	.word	0x00000000
        /*0e08*/ 	.short	0x010a
        /*0e0a*/ 	.byte	0x3f
	.zero		1


	//   ....[23]....
        /*0e0c*/ 	.word	0x000161b0
        /*0e10*/ 	.word	0x00000006
        /*0e14*/ 	.word	0x00000000
        /*0e18*/ 	.short	0x010a
        /*0e1a*/ 	.byte	0x3f
	.zero		1


	//   ....[24]....
        /*0e1c*/ 	.word	0x00016280
        /*0e20*/ 	.word	0x0000000c
        /*0e24*/ 	.word	0x00000020
        /*0e28*/ 	.short	0x010a
        /*0e2a*/ 	.byte	0x3f
	.zero		1


	//   ....[25]....
        /*0e2c*/ 	.word	0x00016350
        /*0e30*/ 	.word	0x00000007
        /*0e34*/ 	.word	0x00000000
        /*0e38*/ 	.short	0x010a
        /*0e3a*/ 	.byte	0x3f
	.zero		1


	//   ....[26]....
        /*0e3c*/ 	.word	0x000163a0
        /*0e40*/ 	.word	0x00000009
        /*0e44*/ 	.word	0x00000000
        /*0e48*/ 	.short	0x010a
        /*0e4a*/ 	.byte	0x3f
	.zero		1


	//   ....[27]....
        /*0e4c*/ 	.word	0x000163f0
        /*0e50*/ 	.word	0x00000006
        /*0e54*/ 	.word	0x00000000
        /*0e58*/ 	.short	0x010a
        /*0e5a*/ 	.byte	0x3f
	.zero		1


	//----- nvinfo : EIATTR_NUM_MBARRIERS
	.align		4
.L_37:
        /*0e5c*/ 	.byte	0x03, 0x38
        /*0e5e*/ 	.short	0x000a


	//----- nvinfo : EIATTR_EXIT_INSTR_OFFSETS
	.align		4
        /*0e60*/ 	.byte	0x04, 0x1c
        /*0e62*/ 	.short	(.L_39 - .L_38)


	//   ....[0]....
.L_38:
        /*0e64*/ 	.word	0x00000640


	//   ....[1]....
        /*0e68*/ 	.word	0x00000f50


	//   ....[2]....
        /*0e6c*/ 	.word	0x00014a10


	//   ....[3]....
        /*0e70*/ 	.word	0x00015090


	//   ....[4]....
        /*0e74*/ 	.word	0x00016140


	//----- nvinfo : EIATTR_MAX_THREADS
	.align		4
.L_39:
        /*0e78*/ 	.byte	0x04, 0x05
        /*0e7a*/ 	.short	(.L_41 - .L_40)
.L_40:
        /*0e7c*/ 	.word	0x00000180
        /*0e80*/ 	.word	0x00000001
        /*0e84*/ 	.word	0x00000001


	//----- nvinfo : EIATTR_CRS_STACK_SIZE
	.align		4
.L_41:
        /*0e88*/ 	.byte	0x04, 0x1e
        /*0e8a*/ 	.short	(.L_43 - .L_42)
.L_42:
        /*0e8c*/ 	.word	0x00000000


	//----- nvinfo : EIATTR_CBANK_PARAM_SIZE
	.align		4
.L_43:
        /*0e90*/ 	.byte	0x03, 0x19
        /*0e92*/ 	.short	0x0470


	//----- nvinfo : EIATTR_PARAM_CBANK
	.align		4
        /*0e94*/ 	.byte	0x04, 0x0a
        /*0e96*/ 	.short	(.L_45 - .L_44)
	.align		4
.L_44:
        /*0e98*/ 	.word	index@(.nv.constant0._ZN7cutlass13device_kernelINS_4gemm6kernel13GemmUniversalIN4cute5tupleIJiiiiEEENS1_10collective13CollectiveMmaINS1_34MainloopSm90TmaGmmaWarpSpecializedILi4ENS5_IJNS4_1CILi1EEESB_SB_EEENS1_35KernelTmaWarpSpecializedCooperativeEEENS5_IJNSA_ILi192EEENSA_ILi224EEENSA_ILi64EEEEEENS_10bfloat16_tENS5_IJlSB_lEEESJ_SK_NS4_8TiledMMAINS4_8MMA_AtomIJNS4_4SM904GMMA27MMA_64x32x16_F32BF16BF16_SSILNSO_5MajorE0ELSQ_0ELNSO_7ScaleInE1ELSR_1EEEEEENS4_6LayoutINS5_IJNSA_ILi2EEESB_SB_EEENS5_IJSB_NSA_ILi0EEESX_EEEEENS5_IJNS4_10UnderscoreES10_S10_EEEEENS4_13SM90_TMA_LOADENS4_14ComposedLayoutINS4_7SwizzleILi3ELi4ELi3EEENS4_18smem_ptr_flag_bitsILi16EEENSU_INS5_IJNSA_ILi8EEESH_EEENS5_IJSH_SB_EEEEEEEvNS4_8identityES13_S1D_vS1E_EENS_8epilogue10collective6detail29Sm90TmaWarpSpecializedAdapterINS1H_15DefaultEpilogueISJ_SK_SK_NS1G_6thread17LinearCombinationISJ_Li1EffLNS1L_9ScaleType4KindE0ELNS_15FloatRoundStyleE2ESJ_EENS1_15EpilogueDefaultEEEEEvvEEEEvNT_6ParamsE)
        /*0e9c*/ 	.short	0x0210
        /*0e9e*/ 	.short	0x0470


	//----- nvinfo : EIATTR_SW_WAR
	.align		4
.L_45:
        /*0ea0*/ 	.byte	0x04, 0x36
        /*0ea2*/ 	.short	(.L_47 - .L_46)
.L_46:
        /*0ea4*/ 	.word	0x00000008
.L_47:


//--------------------- .nv.callgraph             --------------------------
	.section	.nv.callgraph,"",@"SHT_CUDA_CALLGRAPH"
	.align	4
	.sectionentsize	8
	.align		4
        /*0000*/ 	.word	0x00000000
	.align		4
        /*0004*/ 	.word	0xffffffff
	.align		4
        /*0008*/ 	.word	index@(_ZN7cutlass13device_kernelINS_4gemm6kernel13GemmUniversalIN4cute5tupleIJiiiiEEENS1_10collective13CollectiveMmaINS1_34MainloopSm90TmaGmmaWarpSpecializedILi4ENS5_IJNS4_1CILi1EEESB_SB_EEENS1_35KernelTmaWarpSpecializedCooperativeEEENS5_IJNSA_ILi192EEENSA_ILi224EEENSA_ILi64EEEEEENS_10bfloat16_tENS5_IJlSB_lEEESJ_SK_NS4_8TiledMMAINS4_8MMA_AtomIJNS4_4SM904GMMA27MMA_64x32x16_F32BF16BF16_SSILNSO_5MajorE0ELSQ_0ELNSO_7ScaleInE1ELSR_1EEEEEENS4_6LayoutINS5_IJNSA_ILi2EEESB_SB_EEENS5_IJSB_NSA_ILi0EEESX_EEEEENS5_IJNS4_10UnderscoreES10_S10_EEEEENS4_13SM90_TMA_LOADENS4_14ComposedLayoutINS4_7SwizzleILi3ELi4ELi3EEENS4_18smem_ptr_flag_bitsILi16EEENSU_INS5_IJNSA_ILi8EEESH_EEENS5_IJSH_SB_EEEEEEEvNS4_8identityES13_S1D_vS1E_EENS_8epilogue10collective6detail29Sm90TmaWarpSpecializedAdapterINS1H_15DefaultEpilogueISJ_SK_SK_NS1G_6thread17LinearCombinationISJ_Li1EffLNS1L_9ScaleType4KindE0ELNS_15FloatRoundStyleE2ESJ_EENS1_15EpilogueDefaultEEEEEvvEEEEvNT_6ParamsE)
	.align		4
        /*000c*/ 	.word	index@(__assertfail)
	.align		4
        /*0010*/ 	.word	0x00000000
	.align		4
        /*0014*/ 	.word	0xfffffffe
	.align		4
        /*0018*/ 	.word	0x00000000
	.align		4
        /*001c*/ 	.word	0xfffffffd
	.align		4
        /*0020*/ 	.word	0x00000000
	.align		4
        /*0024*/ 	.word	0xfffffffc


//--------------------- .nv.constant4             --------------------------
	.section	.nv.constant4,"a",@progbits
	.align	8
	.align		8
.nv.constant4:
        /*0000*/ 	.dword	__assertfail
	.align		8
        /*0008*/ 	.dword	__unnamed_1
	.align		8
        /*0010*/ 	.dword	_ZN40_INTERNAL_4d04f60b_4_k_cu_108d1b0e_164964cuda3std3__45__cpo5beginE
	.align		8
        /*0018*/ 	.dword	_ZN40_INTERNAL_4d04f60b_4_k_cu_108d1b0e_164964cuda3std3__45__cpo3endE
	.align		8
        /*0020*/ 	.dword	_ZN40_INTERNAL_4d04f60b_4_k_cu_108d1b0e_164964cuda3std3__45__cpo6cbeginE
	.align		8
        /*0028*/ 	.dword	_ZN40_INTERNAL_4d04f60b_4_k_cu_108d1b0e_164964cuda3std3__45__cpo4cendE
	.align		8
        /*0030*/ 	.dword	_ZN40_INTERNAL_4d04f60b_4_k_cu_108d1b0e_164964cuda3std3__442_GLOBAL__N__4d04f60b_4_k_cu_108d1b0e_164966ignoreE
	.align		8
        /*0038*/ 	.dword	_ZN40_INTERNAL_4d04f60b_4_k_cu_108d1b0e_164964cuda3std3__419piecewise_constructE
	.align		8
        /*0040*/ 	.dword	_ZN40_INTERNAL_4d04f60b_4_k_cu_108d1b0e_164964cuda3std3__48in_placeE
	.align		8
        /*0048*/ 	.dword	_ZN40_INTERNAL_4d04f60b_4_k_cu_108d1b0e_164964cuda3std6ranges3__45__cpo4swapE
	.align		8
        /*0050*/ 	.dword	_ZN40_INTERNAL_4d04f60b_4_k_cu_108d1b0e_164964cuda3std6ranges3__45__cpo9iter_moveE
	.align		8
        /*0058*/ 	.dword	_ZN40_INTERNAL_4d04f60b_4_k_cu_108d1b0e_164964cute7productE
	.align		8
        /*0060*/ 	.dword	_ZN40_INTERNAL_4d04f60b_4_k_cu_108d1b0e_164964cute1_E
	.align		8
        /*0068*/ 	.dword	$str$22
	.align		8
        /*0070*/ 	.dword	$str$23


//--------------------- .text._ZN7cutlass13device_kernelINS_4gemm6kernel13GemmUniversalIN4cute5tupleIJiiiiEEENS1_10collective13CollectiveMmaINS1_34MainloopSm90TmaGmmaWarpSpecializedILi4ENS5_IJNS4_1CILi1EEESB_SB_EEENS1_35KernelTmaWarpSpecializedCooperativeEEENS5_IJNSA_ILi192EEENSA_ILi224EEENSA_ILi64EEEEEENS_10bfloat16_tENS5_IJlSB_lEEESJ_SK_NS4_8TiledMMAINS4_8MMA_AtomIJNS4_4SM904GMMA27MMA_64x32x16_F32BF16BF16_SSILNSO_5MajorE0ELSQ_0ELNSO_7ScaleInE1ELSR_1EEEEEENS4_6LayoutINS5_IJNSA_ILi2EEESB_SB_EEENS5_IJSB_NSA_ILi0EEESX_EEEEENS5_IJNS4_10UnderscoreES10_S10_EEEEENS4_13SM90_TMA_LOADENS4_14ComposedLayoutINS4_7SwizzleILi3ELi4ELi3EEENS4_18smem_ptr_flag_bitsILi16EEENSU_INS5_IJNSA_ILi8EEESH_EEENS5_IJSH_SB_EEEEEEEvNS4_8identityES13_S1D_vS1E_EENS_8epilogue10collective6detail29Sm90TmaWarpSpecializedAdapterINS1H_15DefaultEpilogueISJ_SK_SK_NS1G_6thread17LinearCombinationISJ_Li1EffLNS1L_9ScaleType4KindE0ELNS_15FloatRoundStyleE2ESJ_EENS1_15EpilogueDefaultEEEEEvvEEEEvNT_6ParamsE --------------------------
	.section	.text._ZN7cutlass13device_kernelINS_4gemm6kernel13GemmUniversalIN4cute5tupleIJiiiiEEENS1_10collective13CollectiveMmaINS1_34MainloopSm90TmaGmmaWarpSpecializedILi4ENS5_IJNS4_1CILi1EEESB_SB_EEENS1_35KernelTmaWarpSpecializedCooperativeEEENS5_IJNSA_ILi192EEENSA_ILi224EEENSA_ILi64EEEEEENS_10bfloat16_tENS5_IJlSB_lEEESJ_SK_NS4_8TiledMMAINS4_8MMA_AtomIJNS4_4SM904GMMA27MMA_64x32x16_F32BF16BF16_SSILNSO_5MajorE0ELSQ_0ELNSO_7ScaleInE1ELSR_1EEEEEENS4_6LayoutINS5_IJNSA_ILi2EEESB_SB_EEENS5_IJSB_NSA_ILi0EEESX_EEEEENS5_IJNS4_10UnderscoreES10_S10_EEEEENS4_13SM90_TMA_LOADENS4_14ComposedLayoutINS4_7SwizzleILi3ELi4ELi3EEENS4_18smem_ptr_flag_bitsILi16EEENSU_INS5_IJNSA_ILi8EEESH_EEENS5_IJSH_SB_EEEEEEEvNS4_8identityES13_S1D_vS1E_EENS_8epilogue10collective6detail29Sm90TmaWarpSpecializedAdapterINS1H_15DefaultEpilogueISJ_SK_SK_NS1G_6thread17LinearCombinationISJ_Li1EffLNS1L_9ScaleType4KindE0ELNS_15FloatRoundStyleE2ESJ_EENS1_15EpilogueDefaultEEEEEvvEEEEvNT_6ParamsE,"ax",@progbits
	.align	128
.text._ZN7cutlass13device_kernelINS_4gemm6kernel13GemmUniversalIN4cute5tupleIJiiiiEEENS1_10collective13CollectiveMmaINS1_34MainloopSm90TmaGmmaWarpSpecializedILi4ENS5_IJNS4_1CILi1EEESB_SB_EEENS1_35KernelTmaWarpSpecializedCooperativeEEENS5_IJNSA_ILi192EEENSA_ILi224EEENSA_ILi64EEEEEENS_10bfloat16_tENS5_IJlSB_lEEESJ_SK_NS4_8TiledMMAINS4_8MMA_AtomIJNS4_4SM904GMMA27MMA_64x32x16_F32BF16BF16_SSILNSO_5MajorE0ELSQ_0ELNSO_7ScaleInE1ELSR_1EEEEEENS4_6LayoutINS5_IJNSA_ILi2EEESB_SB_EEENS5_IJSB_NSA_ILi0EEESX_EEEEENS5_IJNS4_10UnderscoreES10_S10_EEEEENS4_13SM90_TMA_LOADENS4_14ComposedLayoutINS4_7SwizzleILi3ELi4ELi3EEENS4_18smem_ptr_flag_bitsILi16EEENSU_INS5_IJNSA_ILi8EEESH_EEENS5_IJSH_SB_EEEEEEEvNS4_8identityES13_S1D_vS1E_EENS_8epilogue10collective6detail29Sm90TmaWarpSpecializedAdapterINS1H_15DefaultEpilogueISJ_SK_SK_NS1G_6thread17LinearCombinationISJ_Li1EffLNS1L_9ScaleType4KindE0ELNS_15FloatRoundStyleE2ESJ_EENS1_15EpilogueDefaultEEEEEvvEEEEvNT_6ParamsE:
        .type           _ZN7cutlass13device_kernelINS_4gemm6kernel13GemmUniversalIN4cute5tupleIJiiiiEEENS1_10collective13CollectiveMmaINS1_34MainloopSm90TmaGmmaWarpSpecializedILi4ENS5_IJNS4_1CILi1EEESB_SB_EEENS1_35KernelTmaWarpSpecializedCooperativeEEENS5_IJNSA_ILi192EEENSA_ILi224EEENSA_ILi64EEEEEENS_10bfloat16_tENS5_IJlSB_lEEESJ_SK_NS4_8TiledMMAINS4_8MMA_AtomIJNS4_4SM904GMMA27MMA_64x32x16_F32BF16BF16_SSILNSO_5MajorE0ELSQ_0ELNSO_7ScaleInE1ELSR_1EEEEEENS4_6LayoutINS5_IJNSA_ILi2EEESB_SB_EEENS5_IJSB_NSA_ILi0EEESX_EEEEENS5_IJNS4_10UnderscoreES10_S10_EEEEENS4_13SM90_TMA_LOADENS4_14ComposedLayoutINS4_7SwizzleILi3ELi4ELi3EEENS4_18smem_ptr_flag_bitsILi16EEENSU_INS5_IJNSA_ILi8EEESH_EEENS5_IJSH_SB_EEEEEEEvNS4_8identityES13_S1D_vS1E_EENS_8epilogue10collective6detail29Sm90TmaWarpSpecializedAdapterINS1H_15DefaultEpilogueISJ_SK_SK_NS1G_6thread17LinearCombinationISJ_Li1EffLNS1L_9ScaleType4KindE0ELNS_15FloatRoundStyleE2ESJ_EENS1_15EpilogueDefaultEEEEEvvEEEEvNT_6ParamsE,@function
        .size           _ZN7cutlass13device_kernelINS_4gemm6kernel13GemmUniversalIN4cute5tupleIJiiiiEEENS1_10collective13CollectiveMmaINS1_34MainloopSm90TmaGmmaWarpSpecializedILi4ENS5_IJNS4_1CILi1EEESB_SB_EEENS1_35KernelTmaWarpSpecializedCooperativeEEENS5_IJNSA_ILi192EEENSA_ILi224EEENSA_ILi64EEEEEENS_10bfloat16_tENS5_IJlSB_lEEESJ_SK_NS4_8TiledMMAINS4_8MMA_AtomIJNS4_4SM904GMMA27MMA_64x32x16_F32BF16BF16_SSILNSO_5MajorE0ELSQ_0ELNSO_7ScaleInE1ELSR_1EEEEEENS4_6LayoutINS5_IJNSA_ILi2EEESB_SB_EEENS5_IJSB_NSA_ILi0EEESX_EEEEENS5_IJNS4_10UnderscoreES10_S10_EEEEENS4_13SM90_TMA_LOADENS4_14ComposedLayoutINS4_7SwizzleILi3ELi4ELi3EEENS4_18smem_ptr_flag_bitsILi16EEENSU_INS5_IJNSA_ILi8EEESH_EEENS5_IJSH_SB_EEEEEEEvNS4_8identityES13_S1D_vS1E_EENS_8epilogue10collective6detail29Sm90TmaWarpSpecializedAdapterINS1H_15DefaultEpilogueISJ_SK_SK_NS1G_6thread17LinearCombinationISJ_Li1EffLNS1L_9ScaleType4KindE0ELNS_15FloatRoundStyleE2ESJ_EENS1_15EpilogueDefaultEEEEEvvEEEEvNT_6ParamsE,(.L_x_512 - _ZN7cutlass13device_kernelINS_4gemm6kernel13GemmUniversalIN4cute5tupleIJiiiiEEENS1_10collective13CollectiveMmaINS1_34MainloopSm90TmaGmmaWarpSpecializedILi4ENS5_IJNS4_1CILi1EEESB_SB_EEENS1_35KernelTmaWarpSpecializedCooperativeEEENS5_IJNSA_ILi192EEENSA_ILi224EEENSA_ILi64EEEEEENS_10bfloat16_tENS5_IJlSB_lEEESJ_SK_NS4_8TiledMMAINS4_8MMA_AtomIJNS4_4SM904GMMA27MMA_64x32x16_F32BF16BF16_SSILNSO_5MajorE0ELSQ_0ELNSO_7ScaleInE1ELSR_1EEEEEENS4_6LayoutINS5_IJNSA_ILi2EEESB_SB_EEENS5_IJSB_NSA_ILi0EEESX_EEEEENS5_IJNS4_10UnderscoreES10_S10_EEEEENS4_13SM90_TMA_LOADENS4_14ComposedLayoutINS4_7SwizzleILi3ELi4ELi3EEENS4_18smem_ptr_flag_bitsILi16EEENSU_INS5_IJNSA_ILi8EEESH_EEENS5_IJSH_SB_EEEEEEEvNS4_8identityES13_S1D_vS1E_EENS_8epilogue10collective6detail29Sm90TmaWarpSpecializedAdapterINS1H_15DefaultEpilogueISJ_SK_SK_NS1G_6thread17LinearCombinationISJ_Li1EffLNS1L_9ScaleType4KindE0ELNS_15FloatRoundStyleE2ESJ_EENS1_15EpilogueDefaultEEEEEvvEEEEvNT_6ParamsE)
        .other          _ZN7cutlass13device_kernelINS_4gemm6kernel13GemmUniversalIN4cute5tupleIJiiiiEEENS1_10collective13CollectiveMmaINS1_34MainloopSm90TmaGmmaWarpSpecializedILi4ENS5_IJNS4_1CILi1EEESB_SB_EEENS1_35KernelTmaWarpSpecializedCooperativeEEENS5_IJNSA_ILi192EEENSA_ILi224EEENSA_ILi64EEEEEENS_10bfloat16_tENS5_IJlSB_lEEESJ_SK_NS4_8TiledMMAINS4_8MMA_AtomIJNS4_4SM904GMMA27MMA_64x32x16_F32BF16BF16_SSILNSO_5MajorE0ELSQ_0ELNSO_7ScaleInE1ELSR_1EEEEEENS4_6LayoutINS5_IJNSA_ILi2EEESB_SB_EEENS5_IJSB_NSA_ILi0EEESX_EEEEENS5_IJNS4_10UnderscoreES10_S10_EEEEENS4_13SM90_TMA_LOADENS4_14ComposedLayoutINS4_7SwizzleILi3ELi4ELi3EEENS4_18smem_ptr_flag_bitsILi16EEENSU_INS5_IJNSA_ILi8EEESH_EEENS5_IJSH_SB_EEEEEEEvNS4_8identityES13_S1D_vS1E_EENS_8epilogue10collective6detail29Sm90TmaWarpSpecializedAdapterINS1H_15DefaultEpilogueISJ_SK_SK_NS1G_6thread17LinearCombinationISJ_Li1EffLNS1L_9ScaleType4KindE0ELNS_15FloatRoundStyleE2ESJ_EENS1_15EpilogueDefaultEEEEEvvEEEEvNT_6ParamsE,@"STO_CUDA_ENTRY STV_DEFAULT"
_ZN7cutlass13device_kernelINS_4gemm6kernel13GemmUniversalIN4cute5tupleIJiiiiEEENS1_10collective13CollectiveMmaINS1_34MainloopSm90TmaGmmaWarpSpecializedILi4ENS5_IJNS4_1CILi1EEESB_SB_EEENS1_35KernelTmaWarpSpecializedCooperativeEEENS5_IJNSA_ILi192EEENSA_ILi224EEENSA_ILi64EEEEEENS_10bfloat16_tENS5_IJlSB_lEEESJ_SK_NS4_8TiledMMAINS4_8MMA_AtomIJNS4_4SM904GMMA27MMA_64x32x16_F32BF16BF16_SSILNSO_5MajorE0ELSQ_0ELNSO_7ScaleInE1ELSR_1EEEEEENS4_6LayoutINS5_IJNSA_ILi2EEESB_SB_EEENS5_IJSB_NSA_ILi0EEESX_EEEEENS5_IJNS4_10UnderscoreES10_S10_EEEEENS4_13SM90_TMA_LOADENS4_14ComposedLayoutINS4_7SwizzleILi3ELi4ELi3EEENS4_18smem_ptr_flag_bitsILi16EEENSU_INS5_IJNSA_ILi8EEESH_EEENS5_IJSH_SB_EEEEEEEvNS4_8identityES13_S1D_vS1E_EENS_8epilogue10collective6detail29Sm90TmaWarpSpecializedAdapterINS1H_15DefaultEpilogueISJ_SK_SK_NS1G_6thread17LinearCombinationISJ_Li1EffLNS1L_9ScaleType4KindE0ELNS_15FloatRoundStyleE2ESJ_EENS1_15EpilogueDefaultEEEEEvvEEEEvNT_6ParamsE:
[----:B------:R-:W0:Y:S02]  /*0000*/  LDC R1, c[0x0][0x28] ;  /* 0x00000a00ff017b82 */ /* 0x000e240000000800 */
[----:B0-----:R-:W-:Y:S01]  /*0010*/  VIADD R1, R1, 0xfffffd98 ;  /* 0xfffffd9801017836 */ /* 0x001fe20000000000 */
[----:B------:R-:W0:Y:S01]  /*0020*/  S2R R2, SR_TID.X ;  /* 0x0000000000027919 */ /* 0x000e220000002100 */
[----:B------:R-:W-:Y:S01]  /*0030*/  ELECT P0, URZ, PT ;  /* 0x00000000003f782f */ /* 0x000fe20003800000 */
[----:B------:R-:W-:Y:S01]  /*0040*/  BSSY B0, `(.L_x_0) ;  /* 0x000000f000007945 */ /* 0x000fe20003800000 */
[--C-:B0-----:R-:W-:Y:S02]  /*0050*/  SHF.R.U32.HI R0, RZ, 0x5, R2.reuse ;  /* 0x00000005ff007819 */ /* 0x101fe40000011602 */
[----:B------:R-:W-:-:S03]  /*0060*/  SHF.R.U32.HI R2, RZ, 0x7, R2 ;  /* 0x00000007ff027819 */ /* 0x000fc60000011602 */
[----:B------:R-:W0:Y:S04]  /*0070*/  SHFL.IDX PT, R3, R0, RZ, 0x1f ;  /* 0x00001fff00037589 */ /* 0x000e2800000e0000 */
[----:B------:R1:W2:Y:S01]  /*0080*/  SHFL.IDX PT, R5, R2, RZ, 0x1f ;  /* 0x00001fff02057589 */ /* 0x0002a200000e0000 */
[----:B0-----:R-:W-:-:S13]  /*0090*/  ISETP.NE.OR P0, PT, R3, RZ, !P0 ;  /* 0x000000ff0300720c */ /* 0x001fda0004705670 */
[----:B-12---:R-:W-:Y:S05]  /*00a0*/  @P0 BRA `(.L_x_1) ;  /* 0x0000000000200947 */ /* 0x006fea0003800000 */
[----:B------:R-:W-:Y:S02]  /*00b0*/  ULDC.64 UR4, c[0x0][0x198] ;  /* 0x0000660000047ab9 */ /* 0x000fe40000000a00 */
[----:B------:R-:W-:Y:S02]  /*00c0*/  UIADD3 UR6, UP0, UR4, 0xf0, URZ ;  /* 0x000000f004067890 */ /* 0x000fe4000ff1e03f */
[----:B------:R-:W-:Y:S02]  /*00d0*/  UIADD3 UR4, UP1, UR4, 0x1f0, URZ ;  /* 0x000001f004047890 */ /* 0x000fe4000ff3e03f */
[----:B------:R-:W-:Y:S02]  /*00e0*/  UIADD3.X UR7, URZ, UR5, URZ, UP0, !UPT ;  /* 0x000000053f077290 */ /* 0x000fe400087fe43f */
[----:B------:R-:W-:-:S07]  /*00f0*/  UIADD3.X UR5, URZ, UR5, URZ, UP1, !UPT ;  /* 0x000000053f057290 */ /* 0x000fce0008ffe43f */
[----:B------:R0:W-:Y:S02]  /*0100*/  UTMACCTL.PF [UR6] ;  /* 0x00000000060079b9 */ /* 0x0001e40008040000 */
[----:B------:R0:W-:Y:S02]  /*0110*/  UTMACCTL.PF [UR4] ;  /* 0x00000000040079b9 */ /* 0x0001e40008040000 */
[----:B0-----:R-:W-:Y:S01]  /*0120*/  NOP ;  /* 0x0000000000007918 */ /* 0x001fe20000000000 */
.L_x_1:
[----:B------:R-:W-:Y:S05]  /*0130*/  BSYNC B0 ;  /* 0x0000000000007941 */ /* 0x000fea0003800000 */
.L_x_0:
[----:B------:R-:W0:Y:S02]  /*0140*/  SHFL.IDX PT, R2, R0, RZ, 0x1f ;  /* 0x00001fff00027589 */ /* 0x000e2400000e0000 */
[----:B0-----:R-:W-:-:S13]  /*0150*/  ISETP.NE.AND P0, PT, R2, RZ, PT ;  /* 0x000000ff0200720c */ /* 0x001fda0003f05270 */
[----:B------:R-:W-:Y:S05]  /*0160*/  @P0 BRA `(.L_x_2) ;  /* 0x0000000000580947 */ /* 0x000fea0003800000 */
[----:B------:R-:W0:Y:S01]  /*0170*/  S2UR UR8, SR_CgaCtaId ;  /* 0x00000000000879c3 */ /* 0x000e220000008800 */
[----:B------:R-:W-:Y:S01]  /*0180*/  UMOV UR4, 0x400 ;  /* 0x0000040000047882 */ /* 0x000fe20000000000 */
[----:B------:R-:W-:Y:S01]  /*0190*/  UMOV UR5, 0x1 ;  /* 0x0000000100057882 */ /* 0x000fe20000000000 */
[----:B------:R-:W-:Y:S01]  /*01a0*/  UMOV UR6, 0x100 ;  /* 0x0000010000067882 */ /* 0x000fe20000000000 */
[----:B------:R-:W-:Y:S01]  /*01b0*/  ELECT P0, URZ, PT ;  /* 0x00000000003f782f */ /* 0x000fe20003800000 */
[----:B------:R-:W-:-:S04]  /*01c0*/  UIADD3 UR6, -UR6, 0x100000, URZ ;  /* 0x0010000006067890 */ /* 0x000fc8000fffe13f */
[----:B------:R-:W-:Y:S02]  /*01d0*/  USHF.L.U32 UR7, UR6, 0xb, URZ ;  /* 0x0000000b06077899 */ /* 0x000fe4000800063f */
[----:B------:R-:W-:Y:S02]  /*01e0*/  USHF.L.U32 UR6, UR6, 0x1, URZ ;  /* 0x0000000106067899 */ /* 0x000fe4000800063f */
[----:B0-----:R-:W-:Y:S02]  /*01f0*/  ULEA UR8, UR8, UR4, 0x18 ;  /* 0x0000000408087291 */ /* 0x001fe4000f8ec03f */
[----:B------:R-:W-:-:S04]  /*0200*/  UIADD3 UR4, -UR5, 0x100000, URZ ;  /* 0x0010000005047890 */ /* 0x000fc8000fffe13f */
[----:B------:R-:W-:Y:S02]  /*0210*/  USHF.L.U32 UR5, UR4, 0xb, URZ ;  /* 0x0000000b04057899 */ /* 0x000fe4000800063f */
[----:B------:R-:W-:Y:S01]  /*0220*/  USHF.L.U32 UR4, UR4, 0x1, URZ ;  /* 0x0000000104047899 */ /* 0x000fe2000800063f */
[----:B------:R-:W0:Y:S11]  /*0230*/  FENCE.VIEW.ASYNC.S ;  /* 0x00000000000073c6 */ /* 0x000e360000000000 */
[----:B0-----:R0:W1:Y:S01]  /*0240*/  SYNCS.EXCH.64 URZ, [UR8], UR4 ;  /* 0x00000004083f75b2 */ /* 0x0010620008000100 */
[----:B------:R0:W2:Y:S01]  /*0250*/  SYNCS.EXCH.64 URZ, [UR8+0x20], UR6 ;  /* 0x00002006083f75b2 */ /* 0x0000a20008000100 */
[----:B------:R0:W3:Y:S01]  /*0260*/  SYNCS.EXCH.64 URZ, [UR8+0x8], UR4 ;  /* 0x00000804083f75b2 */ /* 0x0000e20008000100 */
[----:B------:R0:W4:Y:S01]  /*0270*/  SYNCS.EXCH.64 URZ, [UR8+0x28], UR6 ;  /* 0x00002806083f75b2 */ /* 0x0001220008000100 */
[----:B------:R0:W0:Y:S01]  /*0280*/  SYNCS.EXCH.64 URZ, [UR8+0x10], UR4 ;  /* 0x00001004083f75b2 */ /* 0x0000220008000100 */
[----:B------:R0:W0:Y:S01]  /*0290*/  SYNCS.EXCH.64 URZ, [UR8+0x30], UR6 ;  /* 0x00003006083f75b2 */ /* 0x0000220008000100 */
[----:B------:R0:W0:Y:S01]  /*02a0*/  SYNCS.EXCH.64 URZ, [UR8+0x18], UR4 ;  /* 0x00001804083f75b2 */ /* 0x0000220008000100 */
[----:B------:R0:W0:Y:S01]  /*02b0*/  SYNCS.EXCH.64 URZ, [UR8+0x38], UR6 ;  /* 0x00003806083f75b2 */ /* 0x0000220008000100 */
[----:B------:R-:W-:Y:S01]  /*02c0*/  NOP ;  /* 0x0000000000007918 */ /* 0x000fe20000000000 */
.L_x_2:
[----:B------:R-:W5:Y:S01]  /*02d0*/  SHFL.IDX PT, R0, R0, RZ, 0x1f ;  /* 0x00001fff00007589 */ /* 0x000f6200000e0000 */
[----:B------:R-:W1:Y:S01]  /*02e0*/  LDC R2, c[0x0][0x65c] ;  /* 0x00019700ff027b82 */ /* 0x000e620000000800 */
[----:B------:R-:W-:Y:S02]  /*02f0*/  ELECT P0, URZ, PT ;  /* 0x00000000003f782f */ /* 0x000fe40003800000 */
[----:B------:R-:W-:Y:S01]  /*0300*/  SHF.R.S32.HI R6, RZ, 0x1f, R3 ;  /* 0x0000001fff067819 */ /* 0x000fe20000011403 */
[----:B------:R-:W2:Y:S01]  /*0310*/  S2R R4, SR_CTAID.Y ;  /* 0x0000000000047919 */ /* 0x000ea20000002600 */
[----:B0-----:R-:W-:Y:S01]  /*0320*/  UMOV UR4, 0x20 ;  /* 0x0000002000047882 */ /* 0x001fe20000000000 */
[C---:B------:R-:W-:Y:S01]  /*0330*/  ISETP.NE.AND P2, PT, R5.reuse, RZ, PT ;  /* 0x000000ff0500720c */ /* 0x040fe20003f45270 */
[----:B------:R-:W-:Y:S01]  /*0340*/  VIADD R10, R5, 0xffffffff ;  /* 0xffffffff050a7836 */ /* 0x000fe20000000000 */
[----:B------:R-:W-:Y:S01]  /*0350*/  LEA.HI R6, R6, R3, RZ, 0x2 ;  /* 0x0000000306067211 */ /* 0x000fe200078f10ff */
[----:B------:R-:W-:Y:S01]  /*0360*/  NOP ;  /* 0x0000000000007918 */ /* 0x000fe20000000000 */
[----:B------:R-:W-:Y:S01]  /*0370*/  NOP ;  /* 0x0000000000007918 */ /* 0x000fe20000000000 */
[----:B------:R-:W-:-:S02]  /*0380*/  LOP3.LUT R17, R17, 0xfffffff7, RZ, 0xc0, !PT ;  /* 0xfffffff711117812 */ /* 0x000fc400078ec0ff */
[----:B------:R-:W-:Y:S02]  /*0390*/  ISETP.GE.U32.AND P1, PT, R10, 0x2, PT ;  /* 0x000000020a00780c */ /* 0x000fe40003f26070 */
[----:B-----5:R-:W-:Y:S02]  /*03a0*/  ISETP.NE.OR P0, PT, R0, RZ, !P0 ;  /* 0x000000ff0000720c */ /* 0x020fe40004705670 */
[----:B-1----:R-:W-:Y:S02]  /*03b0*/  ISETP.NE.AND P3, PT, R2, 0x1, PT ;  /* 0x000000010200780c */ /* 0x002fe40003f65270 */
[----:B------:R-:W0:Y:S01]  /*03c0*/  S2R R2, SR_CTAID.X ;  /* 0x0000000000027919 */ /* 0x000e220000002500 */
[----:B------:R-:W-:-:S05]  /*03d0*/  LOP3.LUT R0, R6, 0xfffffffc, RZ, 0xc0, !PT ;  /* 0xfffffffc06007812 */ /* 0x000fca00078ec0ff */
[----:B------:R-:W-:Y:S02]  /*03e0*/  IMAD.IADD R0, R3, 0x1, -R0 ;  /* 0x0000000103007824 */ /* 0x000fe400078e0a00 */
[----:B------:R-:W-:Y:S01]  /*03f0*/  IMAD.MOV.U32 R3, RZ, RZ, RZ ;  /* 0x000000ffff037224 */ /* 0x000fe200078e00ff */
[----:B------:R-:W-:Y:S01]  /*0400*/  VOTEU.ALL UP0, P0 ;  /* 0x00000000003f7886 */ /* 0x000fe20000000000 */
[----:B------:R-:W-:Y:S01]  /*0410*/  VOTEU.ALL UP1, P0 ;  /* 0x00000000003f7886 */ /* 0x000fe20000020000 */
[----:B------:R-:W0:Y:S01]  /*0420*/  @P3 LDC R9, c[0x0][0x10] ;  /* 0x00000400ff093b82 */ /* 0x000e220000000800 */
[----:B--2---:R-:W-:Y:S01]  /*0430*/  @P3 IMAD.MOV.U32 R6, RZ, RZ, R4 ;  /* 0x000000ffff063224 */ /* 0x004fe200078e0004 */
[----:B------:R-:W-:Y:S01]  /*0440*/  @P3 LOP3.LUT R17, R17, 0x8, RZ, 0xfc, !PT ;  /* 0x0000000811113812 */ /* 0x000fe200078efcff */
[----:B------:R-:W-:Y:S01]  /*0450*/  @!UP0 UMOV UR6, 0x400 ;  /* 0x0000040000068882 */ /* 0x000fe20000000000 */
[----:B------:R-:W-:-:S04]  /*0460*/  @!UP0 UIADD3 UR4, -UR4, 0x100000, URZ ;  /* 0x0010000004048890 */ /* 0x000fc8000fffe13f */
[----:B------:R-:W-:Y:S02]  /*0470*/  @!UP0 USHF.L.U32 UR5, UR4, 0xb, URZ ;  /* 0x0000000b04058899 */ /* 0x000fe4000800063f */
[----:B------:R-:W-:Y:S01]  /*0480*/  @!UP0 USHF.L.U32 UR4, UR4, 0x1, URZ ;  /* 0x0000000104048899 */ /* 0x000fe2000800063f */
[----:B------:R-:W-:Y:S01]  /*0490*/  @P3 IMAD.MOV.U32 R7, RZ, RZ, RZ ;  /* 0x000000ffff073224 */ /* 0x000fe200078e00ff */
[----:B------:R-:W1:Y:S08]  /*04a0*/  @!UP0 S2UR UR7, SR_CgaCtaId ;  /* 0x00000000000789c3 */ /* 0x000e700000008800 */
[----:B------:R-:W2:Y:S01]  /*04b0*/  @!P3 LDC R11, c[0x0][0xc] ;  /* 0x00000300ff0bbb82 */ /* 0x000ea20000000800 */
[----:B0-----:R-:W-:-:S04]  /*04c0*/  @P3 IMAD.WIDE.U32 R8, R2, R9, R6 ;  /* 0x0000000902083225 */ /* 0x001fc800078e0006 */
[----:B------:R-:W-:Y:S01]  /*04d0*/  @P3 IMAD.MOV.U32 R12, RZ, RZ, R8 ;  /* 0x000000ffff0c3224 */ /* 0x000fe200078e0008 */
[----:B-1----:R-:W-:Y:S01]  /*04e0*/  @!UP0 ULEA UR6, UR7, UR6, 0x18 ;  /* 0x0000000607068291 */ /* 0x002fe2000f8ec03f */
[----:B------:R-:W-:Y:S01]  /*04f0*/  VOTEU.ALL UP0, P0 ;  /* 0x00000000003f7886 */ /* 0x000fe20000000000 */
[----:B------:R-:W-:-:S04]  /*0500*/  ISETP.NE.AND P0, PT, R0, 0x3, PT ;  /* 0x000000030000780c */ /* 0x000fc80003f05270 */
[----:B------:R-:W-:Y:S01]  /*0510*/  ISETP.EQ.OR P0, PT, R0, RZ, !P0 ;  /* 0x000000ff0000720c */ /* 0x000fe20004702670 */
[----:B--2---:R-:W-:-:S03]  /*0520*/  @!P3 IMAD.WIDE.U32 R6, R11, R4, R2 ;  /* 0x000000040b06b225 */ /* 0x004fc600078e0002 */
[----:B------:R-:W-:Y:S01]  /*0530*/  ISETP.EQ.AND P0, PT, R5, RZ, P0 ;  /* 0x000000ff0500720c */ /* 0x000fe20000702270 */
[----:B------:R-:W-:Y:S01]  /*0540*/  @P3 IMAD.MOV.U32 R5, RZ, RZ, RZ ;  /* 0x000000ffff053224 */ /* 0x000fe200078e00ff */
[----:B------:R-:W0:Y:S02]  /*0550*/  FENCE.VIEW.ASYNC.S ;  /* 0x00000000000073c6 */ /* 0x000e240000000000 */
[----:B0-----:R0:W3:Y:S01]  /*0560*/  @!UP0 SYNCS.EXCH.64 URZ, [UR6+0x50], UR4 ;  /* 0x00005004063f85b2 */ /* 0x0010e20008000100 */
[----:B------:R-:W-:Y:S02]  /*0570*/  @!P3 IMAD.MOV.U32 R12, RZ, RZ, R6 ;  /* 0x000000ffff0cb224 */ /* 0x000fe400078e0006 */
[----:B------:R-:W-:Y:S01]  /*0580*/  @P3 IMAD.IADD R16, R9, 0x1, R5 ;  /* 0x0000000109103824 */ /* 0x000fe200078e0205 */
[----:B------:R-:W-:Y:S01]  /*0590*/  SEL R5, RZ, 0x1, !P0 ;  /* 0x00000001ff057807 */ /* 0x000fe20004000000 */
[----:B------:R-:W-:Y:S01]  /*05a0*/  @!P3 IMAD.MOV.U32 R16, RZ, RZ, R7 ;  /* 0x000000ffff10b224 */ /* 0x000fe200078e0007 */
[----:B------:R0:W-:Y:S02]  /*05b0*/  STL [R1+0x8c], R12 ;  /* 0x00008c0c01007387 */ /* 0x0001e40000100800 */
[----:B------:R-:W-:-:S02]  /*05c0*/  SEL R5, R5, 0x2, P1 ;  /* 0x0000000205057807 */ /* 0x000fc40000800000 */
[----:B------:R0:W-:Y:S04]  /*05d0*/  STL [R1+0x88], R16 ;  /* 0x0000881001007387 */ /* 0x0001e80000100800 */
[----:B------:R0:W-:Y:S01]  /*05e0*/  STL [R1+0x80], R5 ;  /* 0x0000800501007387 */ /* 0x0001e20000100800 */
[----:B------:R0:W3:Y:S01]  /*05f0*/  @!UP1 SYNCS.EXCH.64 URZ, [UR6+0x58], UR4 ;  /* 0x00005804063f95b2 */ /* 0x0000e20008000100 */
[----:B------:R-:W-:Y:S01]  /*0600*/  NOP ;  /* 0x0000000000007918 */ /* 0x000fe20000000000 */
[----:B---34-:R-:W-:Y:S06]  /*0610*/  BAR.SYNC.DEFER_BLOCKING 0x0 ;  /* 0x0000000000007b1d */ /* 0x018fec0000010000 */
[----:B------:R-:W-:Y:S05]  /*0620*/  @!P2 BRA `(.L_x_3) ;  /* 0x0000014000fca947 */ /* 0x000fea0003800000 */
[----:B------:R-:W-:-:S13]  /*0630*/  ISETP.GT.U32.AND P0, PT, R10, 0x1, PT ;  /* 0x000000010a00780c */ /* 0x000fda0003f04070 */
[----:B0-----:R-:W-:Y:S05]  /*0640*/  @P0 EXIT ;  /* 0x000000000000094d */ /* 0x001fea0003800000 */
[----:B------:R-:W-:Y:S01]  /*0650*/  IMAD.MOV.U32 R5, RZ, RZ, -0x1 ;  /* 0xffffffffff057424 */ /* 0x000fe200078e00ff */
[----:B------:R-:W-:Y:S01]  /*0660*/  ULDC.64 UR4, c[0x0][0x650] ;  /* 0x0001940000047ab9 */ /* 0x000fe20000000a00 */
[----:B------:R-:W-:Y:S01]  /*0670*/  PRMT R0, RZ, 0x7610, R0 ;  /* 0x00007610ff007816 */ /* 0x000fe20000000000 */
[----:B------:R-:W-:Y:S01]  /*0680*/  IMAD.MOV.U32 R18, RZ, RZ, -0x1 ;  /* 0xffffffffff127424 */ /* 0x000fe200078e00ff */
[----:B------:R-:W-:Y:S01]  /*0690*/  ISETP.GE.U32.AND P0, PT, R12, UR4, PT ;  /* 0x000000040c007c0c */ /* 0x000fe2000bf06070 */
[----:B------:R0:W-:Y:S01]  /*06a0*/  STL [R1+0x84], R5 ;  /* 0x0000840501007387 */ /* 0x0001e20000100800 */
[----:B------:R-:W-:Y:S02]  /*06b0*/  IMAD.MOV.U32 R22, RZ, RZ, -0x1 ;  /* 0xffffffffff167424 */ /* 0x000fe400078e00ff */
[----:B------:R-:W-:-:S13]  /*06c0*/  ISETP.GE.U32.AND.EX P0, PT, R16, UR5, PT, P0 ;  /* 0x0000000510007c0c */ /* 0x000fda000bf06100 */
[----:B0-----:R-:W-:Y:S05]  /*06d0*/  @P0 BRA `(.L_x_4) ;  /* 0x0000000400640947 */ /* 0x001fea0003800000 */
[----:B------:R-:W0:Y:S01]  /*06e0*/  LDC.64 R14, c[0x0][0x628] ;  /* 0x00018a00ff0e7b82 */ /* 0x000e220000000a00 */
[----:B------:R-:W-:Y:S02]  /*06f0*/  IMAD.MOV.U32 R6, RZ, RZ, R12 ;  /* 0x000000ffff067224 */ /* 0x000fe400078e000c */
[----:B------:R-:W-:-:S05]  /*0700*/  IMAD.MOV.U32 R7, RZ, RZ, R16 ;  /* 0x000000ffff077224 */ /* 0x000fca00078e0010 */
[----:B------:R-:W1:Y:S08]  /*0710*/  LDC R0, c[0x0][0x630] ;  /* 0x00018c00ff007b82 */ /* 0x000e700000000800 */
[----:B------:R-:W2:Y:S01]  /*0720*/  LDC.64 R18, c[0x0][0x620] ;  /* 0x00018800ff127b82 */ /* 0x000ea20000000a00 */
[----:B0-----:R-:W-:-:S04]  /*0730*/  ISETP.NE.U32.AND P0, PT, R14, RZ, PT ;  /* 0x000000ff0e00720c */ /* 0x001fc80003f05070 */
[----:B------:R-:W-:-:S13]  /*0740*/  ISETP.NE.AND.EX P0, PT, R15, RZ, PT, P0 ;  /* 0x000000ff0f00720c */ /* 0x000fda0003f05300 */
[----:B-12---:R-:W-:Y:S05]  /*0750*/  @!P0 BRA `(.L_x_5) ;  /* 0x0000000000288947 */ /* 0x006fea0003800000 */
[----:B------:R-:W0:Y:S02]  /*0760*/  LDC R5, c[0x0][0x634] ;  /* 0x00018d00ff057b82 */ /* 0x000e240000000800 */
[----:B0-----:R-:W-:-:S05]  /*0770*/  IADD3 R5, P0, R12, R5, RZ ;  /* 0x000000050c057210 */ /* 0x001fca0007f1e0ff */
[----:B------:R-:W-:-:S04]  /*0780*/  IMAD.X R13, RZ, RZ, R16, P0 ;  /* 0x000000ffff0d7224 */ /* 0x000fc800000e0610 */
[----:B------:R-:W-:-:S04]  /*0790*/  IMAD.WIDE.U32 R6, R13, R14, RZ ;  /* 0x0000000e0d067225 */ /* 0x000fc800078e00ff */
[----:B------:R-:W-:-:S04]  /*07a0*/  IMAD.WIDE.U32 R8, P0, R5, R15, R6 ;  /* 0x0000000f05087225 */ /* 0x000fc80007800006 */
[----:B------:R-:W-:-:S04]  /*07b0*/  IMAD.WIDE.U32 R6, R5, R14, RZ ;  /* 0x0000000e05067225 */ /* 0x000fc800078e00ff */
[----:B------:R-:W-:Y:S01]  /*07c0*/  IMAD.X R11, RZ, RZ, RZ, P0 ;  /* 0x000000ffff0b7224 */ /* 0x000fe200000e06ff */
[----:B------:R-:W-:Y:S01]  /*07d0*/  IADD3 RZ, P0, R7, R8, RZ ;  /* 0x0000000807ff7210 */ /* 0x000fe20007f1e0ff */
[----:B------:R-:W-:-:S04]  /*07e0*/  IMAD.MOV.U32 R10, RZ, RZ, R9 ;  /* 0x000000ffff0a7224 */ /* 0x000fc800078e0009 */
[----:B------:R-:W-:-:S08]  /*07f0*/  IMAD.WIDE.U32.X R6, R13, R15, R10, P0 ;  /* 0x0000000f0d067225 */ /* 0x000fd000000e040a */
.L_x_5:
[-CC-:B------:R-:W-:Y:S01]  /*0800*/  SHF.R.U64 R24, R6, R0.reuse, R7.reuse ;  /* 0x0000000006187219 */ /* 0x180fe20000001207 */
[----:B------:R-:W0:Y:S01]  /*0810*/  LDC.64 R20, c[0x0][0x640] ;  /* 0x00019000ff147b82 */ /* 0x000e220000000a00 */
[----:B------:R-:W-:Y:S01]  /*0820*/  SHF.R.U32.HI R3, RZ, R0, R7 ;  /* 0x00000000ff037219 */ /* 0x000fe20000011607 */
[----:B------:R-:W-:Y:S01]  /*0830*/  ULDC UR4, c[0x0][0x150] ;  /* 0x0000540000047ab9 */ /* 0x000fe20000000800 */
[----:B------:R-:W-:Y:S01]  /*0840*/  IADD3 R5, P0, RZ, -R24, RZ ;  /* 0x80000018ff057210 */ /* 0x000fe20007f1e0ff */
[----:B------:R-:W-:Y:S01]  /*0850*/  IMAD.MOV.U32 R6, RZ, RZ, R12 ;  /* 0x000000ffff067224 */ /* 0x000fe200078e000c */
[----:B------:R-:W-:Y:S02]  /*0860*/  I2FP.F32.U32 R0, R2 ;  /* 0x0000000200007245 */ /* 0x000fe40000201000 */
[----:B------:R-:W-:Y:S01]  /*0870*/  MOV R7, R16 ;  /* 0x0000001000077202 */ /* 0x000fe20000000f00 */
[----:B------:R-:W1:Y:S01]  /*0880*/  LDC R10, c[0x0][0x618] ;  /* 0x00018600ff0a7b82 */ /* 0x000e620000000800 */
[----:B------:R-:W-:-:S02]  /*0890*/  IMAD.X R9, RZ, RZ, ~R3, P0 ;  /* 0x000000ffff097224 */ /* 0x000fc400000e0e03 */
[----:B------:R-:W-:Y:S01]  /*08a0*/  FMUL R0, R0, UR4 ;  /* 0x0000000400007c20 */ /* 0x000fe20008400000 */
[----:B------:R-:W-:Y:S01]  /*08b0*/  ULDC UR4, c[0x0][0x154] ;  /* 0x0000550000047ab9 */ /* 0x000fe20000000800 */
[----:B------:R-:W-:-:S03]  /*08c0*/  IMAD.WIDE.U32 R6, R5, R18, R6 ;  /* 0x0000001205067225 */ /* 0x000fc600078e0006 */
[----:B------:R-:W2:Y:S01]  /*08d0*/  LDC R3, c[0x0][0x144] ;  /* 0x00005100ff037b82 */ /* 0x000ea20000000800 */
[----:B------:R-:W-:Y:S01]  /*08e0*/  IMAD R8, R9, R18, RZ ;  /* 0x0000001209087224 */ /* 0x000fe200078e02ff */
[----:B------:R-:W3:Y:S01]  /*08f0*/  F2I.U32.TRUNC.NTZ R0, R0 ;  /* 0x0000000000007305 */ /* 0x000ee2000020f000 */
[----:B------:R-:W-:Y:S02]  /*0900*/  IMAD.MOV.U32 R9, RZ, RZ, -0x1 ;  /* 0xffffffffff097424 */ /* 0x000fe400078e00ff */
[----:B------:R-:W-:-:S03]  /*0910*/  IMAD R5, R5, R19, R8 ;  /* 0x0000001305057224 */ /* 0x000fc600078e0208 */
[----:B------:R-:W4:Y:S01]  /*0920*/  LDC R14, c[0x0][0x608] ;  /* 0x00018200ff0e7b82 */ /* 0x000f220000000800 */
[----:B------:R-:W-:Y:S01]  /*0930*/  IMAD.IADD R7, R7, 0x1, R5 ;  /* 0x0000000107077824 */ /* 0x000fe200078e0205 */
[----:B0-----:R-:W-:Y:S02]  /*0940*/  ISETP.NE.U32.AND P0, PT, R20, RZ, PT ;  /* 0x000000ff1400720c */ /* 0x001fe40003f05070 */
[----:B------:R-:W-:Y:S02]  /*0950*/  I2FP.F32.U32 R5, R4 ;  /* 0x0000000400057245 */ /* 0x000fe40000201000 */
[----:B------:R-:W-:Y:S02]  /*0960*/  ISETP.NE.AND.EX P0, PT, R21, RZ, PT, P0 ;  /* 0x000000ff1500720c */ /* 0x000fe40003f05300 */
[----:B------:R-:W0:Y:S01]  /*0970*/  LDC R8, c[0x0][0x658] ;  /* 0x00019600ff087b82 */ /* 0x000e220000000800 */
[-CC-:B-1----:R-:W-:Y:S01]  /*0980*/  SHF.R.U64 R12, R6, R10.reuse, R7.reuse ;  /* 0x0000000a060c7219 */ /* 0x182fe20000001207 */
[----:B---3--:R-:W-:Y:S01]  /*0990*/  IMAD.MOV R6, RZ, RZ, -R0 ;  /* 0x000000ffff067224 */ /* 0x008fe200078e0a00 */
[----:B------:R-:W-:-:S05]  /*09a0*/  SHF.R.U32.HI R7, RZ, R10, R7 ;  /* 0x0000000aff077219 */ /* 0x000fca0000011607 */
[----:B------:R-:W1:Y:S01]  /*09b0*/  LDC R13, c[0x0][0x148] ;  /* 0x00005200ff0d7b82 */ /* 0x000e620000000800 */
[----:B--2---:R-:W-:Y:S02]  /*09c0*/  IMAD R0, R3, R6, R2 ;  /* 0x0000000603007224 */ /* 0x004fe400078e0202 */
[----:B------:R-:W-:-:S04]  /*09d0*/  FMUL R3, R5, UR4 ;  /* 0x0000000405037c20 */ /* 0x000fc80008400000 */
[----:B------:R2:W3:Y:S01]  /*09e0*/  F2I.U32.TRUNC.NTZ R11, R3 ;  /* 0x00000003000b7305 */ /* 0x0004e2000020f000 */
[----:B------:R-:W1:Y:S01]  /*09f0*/  LDC R19, c[0x0][0x600] ;  /* 0x00018000ff137b82 */ /* 0x000e620000000800 */
[-CC-:B----4-:R-:W-:Y:S02]  /*0a00*/  SHF.R.U64 R25, R12, R14.reuse, R7.reuse ;  /* 0x0000000e0c197219 */ /* 0x190fe40000001207 */
[----:B------:R-:W-:Y:S01]  /*0a10*/  SHF.R.U32.HI R5, RZ, R14, R7 ;  /* 0x0000000eff057219 */ /* 0x000fe20000011607 */
[----:B------:R-:W-:-:S04]  /*0a20*/  IMAD.MOV.U32 R7, RZ, RZ, 0x1 ;  /* 0x00000001ff077424 */ /* 0x000fc800078e00ff */
[----:B------:R-:W4:Y:S01]  /*0a30*/  LDC R16, c[0x0][0x648] ;  /* 0x00019200ff107b82 */ /* 0x000f220000000800 */
[-C--:B0-----:R-:W-:Y:S02]  /*0a40*/  SHF.L.U32 R2, R9, R8.reuse, RZ ;  /* 0x0000000809027219 */ /* 0x081fe400000006ff */
[-CC-:B------:R-:W-:Y:S02]  /*0a50*/  SHF.R.U64 R14, R25, R8.reuse, R5.reuse ;  /* 0x00000008190e7219 */ /* 0x180fe40000001205 */
[----:B------:R-:W-:Y:S02]  /*0a60*/  SHF.R.U32.HI R15, RZ, R8, R5 ;  /* 0x00000008ff0f7219 */ /* 0x000fe40000011605 */
[----:B------:R-:W-:Y:S01]  /*0a70*/  LOP3.LUT R10, RZ, R2, RZ, 0x33, !PT ;  /* 0x00000002ff0a7212 */ /* 0x000fe200078e33ff */
[----:B------:R-:W0:Y:S01]  /*0a80*/  LDC R23, c[0x0][0x638] ;  /* 0x00018e00ff177b82 */ /* 0x000e220000000800 */
[----:B------:R-:W-:Y:S01]  /*0a90*/  SHF.L.U32 R5, R7, R8, RZ ;  /* 0x0000000807057219 */ /* 0x000fe200000006ff */
[----:B------:R-:W-:-:S02]  /*0aa0*/  IMAD.MOV.U32 R2, RZ, RZ, R14 ;  /* 0x000000ffff027224 */ /* 0x000fc400078e000e */
[----:B--2---:R-:W-:-:S04]  /*0ab0*/  IMAD.MOV.U32 R3, RZ, RZ, R15 ;  /* 0x000000ffff037224 */ /* 0x004fc800078e000f */
[----:B------:R-:W2:Y:S01]  /*0ac0*/  LDC R18, c[0x0][0x610] ;  /* 0x00018400ff127b82 */ /* 0x000ea20000000800 */
[----:B---3--:R-:W-:Y:S05]  /*0ad0*/  @!P0 BRA `(.L_x_6) ;  /* 0x0000000000288947 */ /* 0x008fea0003800000 */
[----:B------:R-:W3:Y:S02]  /*0ae0*/  LDC R9, c[0x0][0x64c] ;  /* 0x00019300ff097b82 */ /* 0x000ee40000000800 */
[----:B---3--:R-:W-:-:S05]  /*0af0*/  IADD3 R9, P0, R14, R9, RZ ;  /* 0x000000090e097210 */ /* 0x008fca0007f1e0ff */
        /* <DEDUP_REMOVED lines=8> */
.L_x_6:
[----:B------:R3:W-:Y:S01]  /*0b80*/  STL [R1+0x84], R24 ;  /* 0x0000841801007387 */ /* 0x0007e20000100800 */
[----:B----4-:R-:W-:Y:S01]  /*0b90*/  SHF.R.U64 R2, R2, R16, R3 ;  /* 0x0000001002027219 */ /* 0x010fe20000001203 */
[----:B-1----:R-:W-:Y:S01]  /*0ba0*/  VIADD R3, R19, 0xffffffff ;  /* 0xffffffff13037836 */ /* 0x002fe20000000000 */
[----:B------:R-:W-:Y:S01]  /*0bb0*/  LOP3.LUT R10, R25, R10, RZ, 0xc0, !PT ;  /* 0x0000000a190a7212 */ /* 0x000fe200078ec0ff */
[----:B------:R-:W-:Y:S02]  /*0bc0*/  IMAD.MOV R11, RZ, RZ, -R11 ;  /* 0x000000ffff0b7224 */ /* 0x000fe400078e0a0b */
[----:B------:R-:W-:Y:S01]  /*0bd0*/  IMAD.MOV R6, RZ, RZ, -R2 ;  /* 0x000000ffff067224 */ /* 0x000fe200078e0a02 */
[----:B------:R-:W-:Y:S01]  /*0be0*/  LOP3.LUT R3, R12, R3, RZ, 0xc0, !PT ;  /* 0x000000030c037212 */ /* 0x000fe200078ec0ff */
[----:B------:R-:W-:Y:S02]  /*0bf0*/  IMAD R5, R5, R2, R10 ;  /* 0x0000000205057224 */ /* 0x000fe400078e020a */
[----:B------:R-:W-:-:S02]  /*0c00*/  @P3 IMAD R0, R13, R11, R4 ;  /* 0x0000000b0d003224 */ /* 0x000fc400078e0204 */
[----:B0-----:R-:W-:Y:S02]  /*0c10*/  IMAD R2, R6, R23, R14 ;  /* 0x0000001706027224 */ /* 0x001fe400078e020e */
[----:B--2---:R-:W-:Y:S02]  /*0c20*/  IMAD R18, R5, R18, R0 ;  /* 0x0000001205127224 */ /* 0x004fe400078e0200 */
[----:B------:R-:W-:Y:S02]  /*0c30*/  IMAD R3, R2, R19, R3 ;  /* 0x0000001302037224 */ /* 0x000fe400078e0203 */
[----:B------:R-:W-:-:S03]  /*0c40*/  IMAD.MOV.U32 R0, RZ, RZ, 0x1 ;  /* 0x00000001ff007424 */ /* 0x000fc600078e00ff */
[----:B------:R-:W-:Y:S02]  /*0c50*/  SEL R22, R3, R18, !P3 ;  /* 0x0000001203167207 */ /* 0x000fe40005800000 */
[----:B---3--:R-:W-:-:S07]  /*0c60*/  SEL R18, R18, R3, !P3 ;  /* 0x0000000312127207 */ /* 0x008fce0005800000 */
.L_x_4:
[----:B------:R-:W-:-:S08]  /*0c70*/  NOP ;  /* 0x0000000000007918 */ /* 0x000fd00000000000 */
[----:B------:R-:W0:Y:S02]  /*0c80*/  USETMAXREG.TRY_ALLOC.CTAPOOL UP0, 0xe8 ;  /* 0x000000e8000079c8 */ /* 0x000e240008000600 */
[----:B0-----:R-:W-:-:S13]  /*0c90*/  PLOP3.LUT P0, PT, PT, PT, UP0, 0x80, 0x0 ;  /* 0x000000000000781c */ /* 0x001fda0003f0f008 */
[----:B------:R-:W-:Y:S05]  /*0ca0*/  @!P0 BRA `(.L_x_4) ;  /* 0xfffffffc00f08947 */ /* 0x000fea000383ffff */
[----:B------:R-:W-:Y:S01]  /*0cb0*/  ULDC.64 UR4, c[0x0][0x598] ;  /* 0x0001660000047ab9 */ /* 0x000fe20000000a00 */
[----:B------:R-:W-:Y:S01]  /*0cc0*/  ULDC.64 UR48, c[0x0][0x208] ;  /* 0x0000820000307ab9 */ /* 0x000fe20000000a00 */
[----:B------:R-:W-:-:S04]  /*0cd0*/  ISETP.NE.U32.AND P0, PT, RZ, UR4, PT ;  /* 0x00000004ff007c0c */ /* 0x000fc8000bf05070 */
[----:B------:R-:W-:-:S13]  /*0ce0*/  ISETP.NE.AND.EX P0, PT, RZ, UR5, PT, P0 ;  /* 0x00000005ff007c0c */ /* 0x000fda000bf05300 */
[----:B------:R-:W-:Y:S05]  /*0cf0*/  @!P0 BRA `(.L_x_7) ;  /* 0x00000000001c8947 */ /* 0x000fea0003800000 */
[----:B------:R-:W0:Y:S02]  /*0d00*/  LDC.64 R2, c[0x0][0x598] ;  /* 0x00016600ff027b82 */ /* 0x000e240000000a00 */
[----:B0-----:R-:W2:Y:S02]  /*0d10*/  LDG.E.64 R2, desc[UR48][R2.64] ;  /* 0x0000003002027981 */ /* 0x001ea4000c1e1b00 */
[----:B--2---:R-:W-:-:S04]  /*0d20*/  ISETP.NE.U32.AND P0, PT, R2, RZ, PT ;  /* 0x000000ff0200720c */ /* 0x004fc80003f05070 */
[----:B------:R-:W-:-:S13]  /*0d30*/  ISETP.NE.AND.EX P0, PT, R3, RZ, PT, P0 ;  /* 0x000000ff0300720c */ /* 0x000fda0003f05300 */
[----:B------:R-:W-:Y:S05]  /*0d40*/  @!P0 BRA `(.L_x_7) ;  /* 0x0000000000088947 */ /* 0x000fea0003800000 */
[----:B------:R0:W5:Y:S01]  /*0d50*/  LD.E R2, desc[UR48][R2.64] ;  /* 0x0000003002027980 */ /* 0x000162000c101900 */
[----:B------:R-:W-:Y:S05]  /*0d60*/  BRA `(.L_x_8) ;  /* 0x0000000000247947 */ /* 0x000fea0003800000 */
.L_x_7:
[----:B------:R-:W-:Y:S02]  /*0d70*/  ULDC.64 UR4, c[0x0][0x588] ;  /* 0x0001620000047ab9 */ /* 0x000fe40000000a00 */
[----:B------:R-:W-:-:S04]  /*0d80*/  ISETP.NE.U32.AND P0, PT, RZ, UR4, PT ;  /* 0x00000004ff007c0c */ /* 0x000fc8000bf05070 */
[----:B------:R-:W-:-:S13]  /*0d90*/  ISETP.NE.AND.EX P0, PT, RZ, UR5, PT, P0 ;  /* 0x00000005ff007c0c */ /* 0x000fda000bf05300 */
[----:B------:R-:W-:Y:S05]  /*0da0*/  @!P0 BRA `(.L_x_9) ;  /* 0x00000000000c8947 */ /* 0x000fea0003800000 */
[----:B------:R-:W0:Y:S02]  /*0db0*/  LDC.64 R2, c[0x0][0x588] ;  /* 0x00016200ff027b82 */ /* 0x000e240000000a00 */
[----:B0-----:R1:W5:Y:S01]  /*0dc0*/  LDG.E R2, desc[UR48][R2.64] ;  /* 0x0000003002027981 */ /* 0x001362000c1e1900 */
[----:B------:R-:W-:Y:S05]  /*0dd0*/  BRA `(.L_x_8) ;  /* 0x0000000000087947 */ /* 0x000fea0003800000 */
.L_x_9:
[----:B------:R-:W-:Y:S02]  /*0de0*/  ULDC UR4, c[0x0][0x580] ;  /* 0x0001600000047ab9 */ /* 0x000fe40000000800 */
[----:B------:R-:W-:-:S07]  /*0df0*/  IMAD.U32 R2, RZ, RZ, UR4 ;  /* 0x00000004ff027e24 */ /* 0x000fce000f8e00ff */
.L_x_8:
[----:B------:R-:W-:Y:S02]  /*0e00*/  ULDC.64 UR4, c[0x0][0x5a0] ;  /* 0x0001680000047ab9 */ /* 0x000fe40000000a00 */
[----:B------:R-:W-:-:S04]  /*0e10*/  ISETP.NE.U32.AND P0, PT, RZ, UR4, PT ;  /* 0x00000004ff007c0c */ /* 0x000fc8000bf05070 */
[----:B------:R-:W-:-:S13]  /*0e20*/  ISETP.NE.AND.EX P0, PT, RZ, UR5, PT, P0 ;  /* 0x00000005ff007c0c */ /* 0x000fda000bf05300 */
[----:B------:R-:W-:Y:S05]  /*0e30*/  @!P0 BRA `(.L_x_10) ;  /* 0x00000000001c8947 */ /* 0x000fea0003800000 */
[----:B------:R-:W2:Y:S02]  /*0e40*/  LDC.64 R4, c[0x0][0x5a0] ;  /* 0x00016800ff047b82 */ /* 0x000ea40000000a00 */
[----:B--2---:R-:W2:Y:S02]  /*0e50*/  LDG.E.64 R4, desc[UR48][R4.64] ;  /* 0x0000003004047981 */ /* 0x004ea4000c1e1b00 */
[----:B--2---:R-:W-:-:S04]  /*0e60*/  ISETP.NE.U32.AND P0, PT, R4, RZ, PT ;  /* 0x000000ff0400720c */ /* 0x004fc80003f05070 */
[----:B------:R-:W-:-:S13]  /*0e70*/  ISETP.NE.AND.EX P0, PT, R5, RZ, PT, P0 ;  /* 0x000000ff0500720c */ /* 0x000fda0003f05300 */
[----:B------:R-:W-:Y:S05]  /*0e80*/  @!P0 BRA `(.L_x_10) ;  /* 0x0000000000088947 */ /* 0x000fea0003800000 */
[----:B------:R2:W5:Y:S01]  /*0e90*/  LD.E R16, desc[UR48][R4.64] ;  /* 0x0000003004107980 */ /* 0x000562000c101900 */
[----:B------:R-:W-:Y:S05]  /*0ea0*/  BRA `(.L_x_11) ;  /* 0x0000000000247947 */ /* 0x000fea0003800000 */
.L_x_10:
[----:B------:R-:W-:Y:S02]  /*0eb0*/  ULDC.64 UR4, c[0x0][0x590] ;  /* 0x0001640000047ab9 */ /* 0x000fe40000000a00 */
[----:B------:R-:W-:-:S04]  /*0ec0*/  ISETP.NE.U32.AND P0, PT, RZ, UR4, PT ;  /* 0x00000004ff007c0c */ /* 0x000fc8000bf05070 */
[----:B------:R-:W-:-:S13]  /*0ed0*/  ISETP.NE.AND.EX P0, PT, RZ, UR5, PT, P0 ;  /* 0x00000005ff007c0c */ /* 0x000fda000bf05300 */
[----:B------:R-:W-:Y:S05]  /*0ee0*/  @!P0 BRA `(.L_x_12) ;  /* 0x00000000000c8947 */ /* 0x000fea0003800000 */
[----:B------:R-:W2:Y:S02]  /*0ef0*/  LDC.64 R4, c[0x0][0x590] ;  /* 0x00016400ff047b82 */ /* 0x000ea40000000a00 */
[----:B--2---:R3:W5:Y:S01]  /*0f00*/  LDG.E R16, desc[UR48][R4.64] ;  /* 0x0000003004107981 */ /* 0x004762000c1e1900 */
[----:B------:R-:W-:Y:S05]  /*0f10*/  BRA `(.L_x_11) ;  /* 0x0000000000087947 */ /* 0x000fea0003800000 */
.L_x_12:
[----:B------:R-:W-:Y:S02]  /*0f20*/  ULDC UR4, c[0x0][0x584] ;  /* 0x0001610000047ab9 */ /* 0x000fe40000000800 */
[----:B------:R-:W-:-:S07]  /*0f30*/  IMAD.U32 R16, RZ, RZ, UR4 ;  /* 0x00000004ff107e24 */ /* 0x000fce000f8e00ff */
.L_x_11:
[----:B------:R-:W-:-:S13]  /*0f40*/  LOP3.LUT P0, RZ, R0, 0xff, RZ, 0xc0, !PT ;  /* 0x000000ff00ff7812 */ /* 0x000fda000780c0ff */
[----:B------:R-:W-:Y:S05]  /*0f50*/  @!P0 EXIT ;  /* 0x000000000000894d */ /* 0x000fea0003800000 */
[----:B------:R-:W-:Y:S01]  /*0f60*/  ULDC UR4, c[0x0][0x28c] ;  /* 0x0000a30000047ab9 */ /* 0x000fe20000000800 */
[----:B------:R-:W-:Y:S01]  /*0f70*/  UMOV UR36, URZ ;  /* 0x0000003f00247c82 */ /* 0x000fe20008000000 */
[----:B------:R-:W-:Y:S01]  /*0f80*/  UIADD3 UR4, UR4, 0x3f, URZ ;  /* 0x0000003f04047890 */ /* 0x000fe2000fffe03f */
[----:B------:R-:W-:-:S03]  /*0f90*/  UMOV UR37, URZ ;  /* 0x0000003f00257c82 */ /* 0x000fc60008000000 */
[----:B------:R-:W-:-:S04]  /*0fa0*/  USHF.R.S32.HI UR5, URZ, 0x1f, UR4 ;  /* 0x0000001f3f057899 */ /* 0x000fc80008011404 */
[----:B------:R-:W-:-:S04]  /*0fb0*/  ULEA.HI UR5, UR5, UR4, URZ, 0x6 ;  /* 0x0000000405057291 */ /* 0x000fc8000f8f303f */
[----:B------:R-:W-:-:S12]  /*0fc0*/  USHF.R.S32.HI UR38, URZ, 0x6, UR5 ;  /* 0x000000063f267899 */ /* 0x000fd80008011405 */
.L_x_476:
[----:B----4-:R-:W4:Y:S01]  /*0fd0*/  S2R R0, SR_TID.X ;  /* 0x0000000000007919 */ /* 0x010f220000002100 */
[----:B0-----:R-:W0:Y:S01]  /*0fe0*/  S2UR UR6, SR_CgaCtaId ;  /* 0x00000000000679c3 */ /* 0x001e220000008800 */
[----:B------:R-:W-:Y:S02]  /*0ff0*/  UMOV UR39, 0x400 ;  /* 0x0000040000277882 */ /* 0x000fe40000000000 */
[----:B0-----:R-:W-:Y:S01]  /*1000*/  ULEA UR39, UR6, UR39, 0x18 ;  /* 0x0000002706277291 */ /* 0x001fe2000f8ec03f */
[----:B----4-:R-:W-:-:S04]  /*1010*/  LOP3.LUT R0, R0, 0x80, RZ, 0xc0, !PT ;  /* 0x0000008000007812 */ /* 0x010fc800078ec0ff */
[----:B------:R-:W-:-:S06]  /*1020*/  SHF.R.U32.HI R0, RZ, 0x7, R0 ;  /* 0x00000007ff007819 */ /* 0x000fcc0000011600 */
[----:B------:R-:W0:Y:S02]  /*1030*/  SHFL.IDX PT, R0, R0, RZ, 0x1f ;  /* 0x00001fff00007589 */ /* 0x000e2400000e0000 */
[----:B0-----:R-:W-:-:S13]  /*1040*/  R2UR UR4, R0 ;  /* 0x00000000000472ca */ /* 0x001fda00000e0000 */
[----:B------:R-:W-:-:S04]  /*1050*/  ULEA.HI UR5, UR4, UR4, URZ, 0x1 ;  /* 0x0000000404057291 */ /* 0x000fc8000f8f083f */
[----:B------:R-:W-:-:S04]  /*1060*/  ULOP3.LUT UR5, UR5, 0x7fffe, URZ, 0xc0, !UPT ;  /* 0x0007fffe05057892 */ /* 0x000fc8000f8ec03f */
[----:B------:R-:W-:-:S03]  /*1070*/  UIADD3 UR5, UR4, -UR5, URZ ;  /* 0x8000000504057290 */ /* 0x000fc6000fffe03f */
[----:B------:R-:W-:Y:S01]  /*1080*/  ULDC UR4, c[0x0][0x28c] ;  /* 0x0000a30000047ab9 */ /* 0x000fe20000000800 */
[----:B------:R-:W-:Y:S01]  /*1090*/  ULEA UR5, UR5, UR39, 0xd ;  /* 0x0000002705057291 */ /* 0x000fe2000f8e683f */
[----:B------:R-:W-:-:S03]  /*10a0*/  ISETP.LT.AND P0, PT, RZ, UR4, PT ;  /* 0x00000004ff007c0c */ /* 0x000fc6000bf01270 */
[----:B------:R-:W-:-:S04]  /*10b0*/  UIADD3 UR5, UR5, 0x100, URZ ;  /* 0x0000010005057890 */ /* 0x000fc8000fffe03f */
[----:B------:R-:W-:-:S04]  /*10c0*/  USHF.R.U32.HI UR5, URZ, 0x4, UR5 ;  /* 0x000000043f057899 */ /* 0x000fc80008011605 */
[----:B------:R-:W-:Y:S02]  /*10d0*/  ULOP3.LUT UR40, UR5, 0x3fff, URZ, 0xc0, !UPT ;  /* 0x00003fff05287892 */ /* 0x000fe4000f8ec03f */
[----:B-123--:R-:W-:Y:S10]  /*10e0*/  @P0 BRA `(.L_x_13) ;  /* 0x0000000000400947 */ /* 0x00eff40003800000 */
[----:B------:R-:W-:Y:S01]  /*10f0*/  MOV R0, 0x0 ;  /* 0x0000000000007802 */ /* 0x000fe20000000f00 */
[----:B------:R-:W-:Y:S01]  /*1100*/  ULDC.64 UR4, c[0x4][0x68] ;  /* 0x01001a0000047ab9 */ /* 0x000fe20000000a00 */
[----:B------:R-:W-:Y:S01]  /*1110*/  ULDC.64 UR6, c[0x4][0x8] ;  /* 0x0100020000067ab9 */ /* 0x000fe20000000a00 */
[----:B--23--:R-:W-:Y:S01]  /*1120*/  IMAD.U32 R4, RZ, RZ, UR4 ;  /* 0x00000004ff047e24 */ /* 0x00cfe2000f8e00ff */
[----:B------:R0:W2:Y:S01]  /*1130*/  LDC.64 R14, c[0x4][R0] ;  /* 0x01000000000e7b82 */ /* 0x0000a20000000a00 */
[----:B------:R-:W-:Y:S01]  /*1140*/  IMAD.U32 R5, RZ, RZ, UR5 ;  /* 0x00000005ff057e24 */ /* 0x000fe2000f8e00ff */
[----:B------:R-:W-:Y:S01]  /*1150*/  ULDC.64 UR4, c[0x4][0x70] ;  /* 0x01001c0000047ab9 */ /* 0x000fe20000000a00 */
[----:B------:R-:W-:Y:S01]  /*1160*/  IMAD.U32 R10, RZ, RZ, UR6 ;  /* 0x00000006ff0a7e24 */ /* 0x000fe2000f8e00ff */
[----:B------:R-:W-:Y:S01]  /*1170*/  MOV R11, UR7 ;  /* 0x00000007000b7c02 */ /* 0x000fe20008000f00 */
[----:B------:R-:W-:Y:S02]  /*1180*/  IMAD.U32 R6, RZ, RZ, UR4 ;  /* 0x00000004ff067e24 */ /* 0x000fe4000f8e00ff */
[----:B------:R-:W-:-:S02]  /*1190*/  IMAD.U32 R7, RZ, RZ, UR5 ;  /* 0x00000005ff077e24 */ /* 0x000fc4000f8e00ff */
[----:B------:R-:W-:Y:S02]  /*11a0*/  IMAD.MOV.U32 R8, RZ, RZ, 0x1e1 ;  /* 0x000001e1ff087424 */ /* 0x000fe400078e00ff */
[----:B------:R-:W-:Y:S02]  /*11b0*/  IMAD.MOV.U32 R12, RZ, RZ, 0x1 ;  /* 0x00000001ff0c7424 */ /* 0x000fe400078e00ff */
[----:B0-----:R-:W-:-:S07]  /*11c0*/  IMAD.MOV.U32 R13, RZ, RZ, RZ ;  /* 0x000000ffff0d7224 */ /* 0x001fce00078e00ff */
[----:B------:R-:W-:-:S07]  /*11d0*/  LEPC R20, `(.L_x_13) ;  /* 0x000000001014794e */ /* 0x000fce0000000000 */
[----:B-12--5:R-:W-:Y:S05]  /*11e0*/  CALL.ABS.NOINC R14 ;  /* 0x000000000e007343 */ /* 0x026fea0003c00000 */
.L_x_13:
[----:B------:R-:W4:Y:S02]  /*11f0*/  LDL R19, [R1+0x80] ;  /* 0x0000800001137983 */ /* 0x000f240000100800 */
[----:B----4-:R-:W-:-:S04]  /*1200*/  LOP3.LUT R0, R19, 0x1, RZ, 0xfc, !PT ;  /* 0x0000000113007812 */ /* 0x010fc800078efcff */
[----:B------:R-:W-:-:S13]  /*1210*/  ISETP.NE.AND P0, PT, R0, 0x3, PT ;  /* 0x000000030000780c */ /* 0x000fda0003f05270 */
[----:B------:R-:W-:Y:S05]  /*1220*/  @!P0 BRA `(.L_x_14) ;  /* 0x0000000000048947 */ /* 0x000fea0003800000 */
[----:B------:R-:W-:Y:S01]  /*1230*/  BPT.TRAP 0x1 ;  /* 0x000000040000795c */ /* 0x000fe20000300000 */
.L_x_14:
[----:B-1----:R-:W-:Y:S02]  /*1240*/  IMAD.U32 R3, RZ, RZ, UR37 ;  /* 0x00000025ff037e24 */ /* 0x002fe4000f8e00ff */
[----:B------:R-:W-:-:S03]  /*1250*/  IMAD.U32 R0, RZ, RZ, UR36 ;  /* 0x00000024ff007e24 */ /* 0x000fc6000f8e00ff */
[----:B------:R-:W-:Y:S02]  /*1260*/  LEA R3, R3, UR39, 0x3 ;  /* 0x0000002703037c11 */ /* 0x000fe4000f8e18ff */
[----:B------:R-:W-:-:S04]  /*1270*/  SHF.L.U32 R0, R0, 0x1f, RZ ;  /* 0x0000001f00007819 */ /* 0x000fc800000006ff */
[----:B------:R0:W1:Y:S01]  /*1280*/  SYNCS.PHASECHK.TRANS64.TRYWAIT P1, [R3+URZ], R0 ;  /* 0x00000000030075a7 */ /* 0x000062000802017f */
[----:B------:R-:W-:Y:S05]  /*1290*/  @!P0 BRA `(.L_x_15) ;  /* 0x0000000000048947 */ /* 0x000fea0003800000 */
[----:B------:R-:W-:Y:S01]  /*12a0*/  BPT.TRAP 0x1 ;  /* 0x000000040000795c */ /* 0x000fe20000300000 */
.L_x_15:
[----:B-1----:R-:W-:Y:S05]  /*12b0*/  @P1 BRA `(.L_x_16) ;  /* 0x0000000000081947 */ /* 0x002fea0003800000 */
[----:B------:R-:W1:Y:S02]  /*12c0*/  SYNCS.PHASECHK.TRANS64.TRYWAIT P1, [R3+URZ], R0 ;  /* 0x00000000030075a7 */ /* 0x000e64000802017f */
[----:B-1----:R-:W-:Y:S05]  /*12d0*/  @!P1 BRA `(.L_x_17) ;  /* 0x0000014c009c9947 */ /* 0x002fea0003800000 */
.L_x_16:
[----:B------:R-:W-:-:S04]  /*12e0*/  UISETP.LT.AND UP0, UPT, UR38, 0x1, UPT ;  /* 0x000000012600788c */ /* 0x000fc8000bf01270 */
[----:B------:R-:W-:-:S06]  /*12f0*/  USEL UR4, UR38, 0x1, UP0 ;  /* 0x0000000126047887 */ /* 0x000fcc0008000000 */
[----:B--23--:R-:W-:Y:S01]  /*1300*/  IMAD.U32 R5, RZ, RZ, UR4 ;  /* 0x00000004ff057e24 */ /* 0x00cfe2000f8e00ff */
[----:B------:R-:W-:Y:S05]  /*1310*/  WARPSYNC.ALL ;  /* 0x0000000000007948 */ /* 0x000fea0003800000 */
[----:B------:R-:W-:-:S04]  /*1320*/  IADD3 R5, -R5, UR38, RZ ;  /* 0x0000002605057c10 */ /* 0x000fc8000fffe1ff */
[----:B------:R-:W-:Y:S01]  /*1330*/  ISETP.GE.AND P1, PT, R5, 0x1, PT ;  /* 0x000000010500780c */ /* 0x000fe20003f26270 */
[----:B------:R-:W-:Y:S01]  /*1340*/  UIADD3 UR4, UR39, 0x18100, URZ ;  /* 0x0001810027047890 */ /* 0x000fe2000fffe03f */
[----:B------:R-:W-:Y:S01]  /*1350*/  WARPGROUP.ARRIVE ;  /* 0x00000000000079c5 */ /* 0x000fe20000000000 */
[----:B------:R-:W-:Y:S01]  /*1360*/  UMOV UR9, 0x40000040 ;  /* 0x4000004000097882 */ /* 0x000fe20000000000 */
[----:B------:R-:W-:Y:S01]  /*1370*/  UMOV UR11, 0x40000040 ;  /* 0x40000040000b7882 */ /* 0x000fe20000000000 */
[----:B------:R-:W-:Y:S02]  /*1380*/  USHF.R.U32.HI UR5, URZ, 0x4, UR4 ;  /* 0x000000043f057899 */ /* 0x000fe40008011604 */
[----:B------:R-:W-:Y:S02]  /*1390*/  ULOP3.LUT UR4, UR40, 0x10000, URZ, 0xfc, !UPT ;  /* 0x0001000028047892 */ /* 0x000fe4000f8efc3f */
[----:B------:R-:W-:Y:S02]  /*13a0*/  ULOP3.LUT UR5, UR5, 0x3fff, URZ, 0xc0, !UPT ;  /* 0x00003fff05057892 */ /* 0x000fe4000f8ec03f */
[----:B------:R-:W-:-:S02]  /*13b0*/  UIMAD UR7, UR37, 0x600, UR4 ;  /* 0x00000600250778a4 */ /* 0x000fc4000f8e0204 */
[----:B------:R-:W-:Y:S01]  /*13c0*/  ULOP3.LUT UR5, UR5, 0x10000, URZ, 0xfc, !UPT ;  /* 0x0001000005057892 */ /* 0x000fe2000f8efc3f */
[----:B------:R-:W-:Y:S01]  /*13d0*/  UMOV UR17, UR9 ;  /* 0x0000000900117c82 */ /* 0x000fe20008000000 */
[----:B------:R-:W-:Y:S02]  /*13e0*/  UMOV UR19, 0x40000040 ;  /* 0x4000004000137882 */ /* 0x000fe40000000000 */
[----:B------:R-:W-:Y:S01]  /*13f0*/  UIMAD UR6, UR37, 0x700, UR5 ;  /* 0x00000700250678a4 */ /* 0x000fe2000f8e0205 */
[----:B------:R-:W-:Y:S01]  /*1400*/  UMOV UR8, UR7 ;  /* 0x0000000700087c82 */ /* 0x000fe20008000000 */
[----:B------:R-:W-:Y:S02]  /*1410*/  UMOV UR21, UR9 ;  /* 0x0000000900157c82 */ /* 0x000fe40008000000 */
[----:B------:R-:W-:Y:S01]  /*1420*/  UIADD3 UR18, UR6, 0x100, URZ ;  /* 0x0000010006127890 */ /* 0x000fe2000fffe03f */
[----:B------:R-:W-:Y:S02]  /*1430*/  UMOV UR16, UR8 ;  /* 0x0000000800107c82 */ /* 0x000fe40008000000 */
[----:B------:R-:W-:Y:S01]  /*1440*/  UMOV UR10, UR6 ;  /* 0x00000006000a7c82 */ /* 0x000fe20008000000 */
[----:B------:R-:W-:Y:S01]  /*1450*/  UIADD3 UR22, UR6, 0x200, URZ ;  /* 0x0000020006167890 */ /* 0x000fe2000fffe03f */
[----:B------:R-:W-:Y:S01]  /*1460*/  HGMMA.64x32x16.F32.BF16 R24, gdesc[UR8], RZ, !UPT, gsb0 ;  /* 0x00600000081879f0 */ /* 0x000fe2000c0018ff */
[----:B------:R-:W-:Y:S01]  /*1470*/  UMOV UR20, UR8 ;  /* 0x0000000800147c82 */ /* 0x000fe20008000000 */
[----:B------:R-:W-:Y:S01]  /*1480*/  UMOV UR23, 0x40000040 ;  /* 0x4000004000177882 */ /* 0x000fe20000000000 */
[----:B------:R-:W-:Y:S01]  /*1490*/  UIADD3 UR14, UR6, 0x300, URZ ;  /* 0x00000300060e7890 */ /* 0x000fe2000fffe03f */
[----:B------:R-:W-:Y:S01]  /*14a0*/  UMOV UR12, UR8 ;  /* 0x00000008000c7c82 */ /* 0x000fe20008000000 */
        /* <DEDUP_REMOVED lines=10> */
[----:B------:R-:W-:-:S02]  /*1550*/  UIADD3 UR27, UR7, 0x2, URZ ;  /* 0x00000002071b7890 */ /* 0x000fc4000fffe03f */
[----:B------:R-:W-:Y:S01]  /*1560*/  UIADD3 UR26, UR6, 0x600, URZ ;  /* 0x00000600061a7890 */ /* 0x000fe2000fffe03f */
[----:B------:R-:W-:Y:S01]  /*1570*/  UMOV UR24, UR8 ;  /* 0x0000000800187c82 */ /* 0x000fe20008000000 */
[----:B------:R-:W-:Y:S01]  /*1580*/  UMOV UR25, UR9 ;  /* 0x0000000900197c82 */ /* 0x000fe20008000000 */
[----:B------:R-:W-:Y:S02]  /*1590*/  UIADD3 UR40, UR7, 0x400, URZ ;  /* 0x0000040007287890 */ /* 0x000fe4000fffe03f */
[----:B------:R-:W-:Y:S01]  /*15a0*/  UMOV UR8, UR27 ;  /* 0x0000001b00087c82 */ /* 0x000fe20008000000 */
[----:B------:R-:W-:Y:S01]  /*15b0*/  UMOV UR27, 0x40000040 ;  /* 0x40000040001b7882 */ /* 0x000fe20000000000 */
[----:B------:R-:W-:Y:S01]  /*15c0*/  UMOV UR41, 0x40000040 ;  /* 0x4000004000297882 */ /* 0x000fe20000000000 */
[----:B------:R-:W-:Y:S01]  /*15d0*/  UMOV UR42, UR26 ;  /* 0x0000001a002a7c82 */ /* 0x000fe20008000000 */
[----:B------:R-:W-:Y:S01]  /*15e0*/  UMOV UR43, UR27 ;  /* 0x0000001b002b7c82 */ /* 0x000fe20008000000 */
[----:B------:R-:W-:Y:S01]  /*15f0*/  UMOV UR9, 0x40000040 ;  /* 0x4000004000097882 */ /* 0x000fe20000000000 */
[----:B------:R-:W-:Y:S01]  /*1600*/  UIADD3 UR46, UR6, 0x402, URZ ;  /* 0x00000402062e7890 */ /* 0x000fe2000fffe03f */
[----:B------:R-:W-:Y:S01]  /*1610*/  UMOV UR44, UR8 ;  /* 0x00000008002c7c82 */ /* 0x000fe20008000000 */
[----:B------:R-:W-:Y:S01]  /*1620*/  UMOV UR45, UR9 ;  /* 0x00000009002d7c82 */ /* 0x000fe20008000000 */
[----:B------:R-:W-:-:S02]  /*1630*/  WARPGROUP.DEPBAR.LE gsb0, 0x0 ;  /* 0x00008000000079c5 */ /* 0x000fc40000010000 */
[----:B------:R-:W-:Y:S01]  /*1640*/  WARPGROUP.ARRIVE ;  /* 0x00000000000079c5 */ /* 0x000fe20000000000 */
[----:B------:R-:W-:Y:S01]  /*1650*/  IMAD.MOV.U32 R21, RZ, RZ, R24 ;  /* 0x000000ffff157224 */ /* 0x000fe200078e0018 */
[----:B01----:R-:W-:Y:S01]  /*1660*/  MOV R3, R38 ;  /* 0x0000002600037202 */ /* 0x003fe20000000f00 */
[----:B------:R-:W-:Y:S02]  /*1670*/  IMAD.MOV.U32 R20, RZ, RZ, R25 ;  /* 0x000000ffff147224 */ /* 0x000fe400078e0019 */
[----:B------:R-:W-:Y:S01]  /*1680*/  IMAD.MOV.U32 R19, RZ, RZ, R26 ;  /* 0x000000ffff137224 */ /* 0x000fe200078e001a */
[----:B------:R-:W-:Y:S01]  /*1690*/  HGMMA.64x32x16.F32.BF16 R200, gdesc[UR16], RZ, !UPT, gsb0 ;  /* 0x0060000010c879f0 */ /* 0x000fe2000c0018ff */
[----:B------:R-:W-:Y:S01]  /*16a0*/  IMAD.MOV.U32 R15, RZ, RZ, R27 ;  /* 0x000000ffff0f7224 */ /* 0x000fe200078e001b */
[----:B------:R-:W-:Y:S01]  /*16b0*/  UMOV UR16, UR40 ;  /* 0x0000002800107c82 */ /* 0x000fe20008000000 */
[----:B------:R-:W-:Y:S01]  /*16c0*/  IMAD.MOV.U32 R14, RZ, RZ, R28 ;  /* 0x000000ffff0e7224 */ /* 0x000fe200078e001c */
[----:B------:R-:W-:Y:S01]  /*16d0*/  UMOV UR17, UR41 ;  /* 0x0000002900117c82 */ /* 0x000fe20008000000 */
[----:B------:R-:W-:-:S02]  /*16e0*/  IMAD.MOV.U32 R13, RZ, RZ, R29 ;  /* 0x000000ffff0d7224 */ /* 0x000fc400078e001d */
[----:B------:R-:W-:Y:S02]  /*16f0*/  IMAD.MOV.U32 R12, RZ, RZ, R30 ;  /* 0x000000ffff0c7224 */ /* 0x000fe400078e001e */
[----:B------:R-:W-:Y:S02]  /*1700*/  IMAD.MOV.U32 R11, RZ, RZ, R31 ;  /* 0x000000ffff0b7224 */ /* 0x000fe400078e001f */
[----:B------:R-:W-:Y:S02]  /*1710*/  IMAD.MOV.U32 R10, RZ, RZ, R32 ;  /* 0x000000ffff0a7224 */ /* 0x000fe400078e0020 */
[----:B------:R-:W-:Y:S02]  /*1720*/  IMAD.MOV.U32 R9, RZ, RZ, R33 ;  /* 0x000000ffff097224 */ /* 0x000fe400078e0021 */
[----:B------:R-:W-:Y:S02]  /*1730*/  IMAD.MOV.U32 R8, RZ, RZ, R34 ;  /* 0x000000ffff087224 */ /* 0x000fe400078e0022 */
        /* <DEDUP_REMOVED lines=15> */
[----:B------:R-:W-:Y:S01]  /*1830*/  IMAD.MOV.U32 R223, RZ, RZ, R7 ;  /* 0x000000ffffdf7224 */ /* 0x000fe200078e0007 */
[----:B------:R-:W-:Y:S02]  /*1840*/  WARPGROUP.DEPBAR.LE gsb0, 0x0 ;  /* 0x00008000000079c5 */ /* 0x000fe40000010000 */
[----:B------:R-:W-:Y:S01]  /*1850*/  WARPGROUP.ARRIVE ;  /* 0x00000000000079c5 */ /* 0x000fe20000000000 */
[----:B------:R0:W-:Y:S04]  /*1860*/  STL.64 [R1+0x150], R214 ;  /* 0x000150d601007387 */ /* 0x0001e80000100a00 */
[----:B------:R1:W-:Y:S01]  /*1870*/  STL.64 [R1+0x148], R212 ;  /* 0x000148d401007387 */ /* 0x0003e20000100a00 */
[----:B------:R-:W-:Y:S01]  /*1880*/  HGMMA.64x32x16.F32.BF16 R168, gdesc[UR20], RZ, !UPT, gsb0 ;  /* 0x0060000014a879f0 */ /* 0x000fe2000c0018ff */
[----:B------:R-:W-:Y:S01]  /*1890*/  UMOV UR20, UR40 ;  /* 0x0000002800147c82 */ /* 0x000fe20008000000 */
[----:B------:R-:W-:Y:S01]  /*18a0*/  UMOV UR21, UR41 ;  /* 0x0000002900157c82 */ /* 0x000fe20008000000 */
[----:B0-----:R-:W-:-:S02]  /*18b0*/  IMAD.MOV.U32 R214, RZ, RZ, R19 ;  /* 0x000000ffffd67224 */ /* 0x001fc400078e0013 */
[----:B------:R-:W-:Y:S02]  /*18c0*/  IMAD.MOV.U32 R215, RZ, RZ, R15 ;  /* 0x000000ffffd77224 */ /* 0x000fe400078e000f */
[----:B-1----:R-:W-:Y:S02]  /*18d0*/  IMAD.MOV.U32 R212, RZ, RZ, R21 ;  /* 0x000000ffffd47224 */ /* 0x002fe400078e0015 */
[----:B------:R-:W-:Y:S01]  /*18e0*/  IMAD.MOV.U32 R213, RZ, RZ, R20 ;  /* 0x000000ffffd57224 */ /* 0x000fe200078e0014 */
[----:B------:R-:W-:Y:S04]  /*18f0*/  STL.64 [R1+0x190], R214 ;  /* 0x000190d601007387 */ /* 0x000fe80000100a00 */
[----:B------:R-:W-:Y:S04]  /*1900*/  STL.64 [R1+0x188], R212 ;  /* 0x000188d401007387 */ /* 0x000fe80000100a00 */
[----:B------:R-:W-:Y:S04]  /*1910*/  STL.64 [R1+0x180], R210 ;  /* 0x000180d201007387 */ /* 0x000fe80000100a00 */
[----:B------:R-:W-:Y:S04]  /*1920*/  STL.64 [R1+0x178], R208 ;  /* 0x000178d001007387 */ /* 0x000fe80000100a00 */
[----:B------:R-:W-:Y:S04]  /*1930*/  STL.64 [R1+0x170], R206 ;  /* 0x000170ce01007387 */ /* 0x000fe80000100a00 */
[----:B------:R-:W-:Y:S04]  /*1940*/  STL.64 [R1+0x168], R204 ;  /* 0x000168cc01007387 */ /* 0x000fe80000100a00 */
[----:B------:R-:W-:Y:S04]  /*1950*/  STL.64 [R1+0x160], R202 ;  /* 0x000160ca01007387 */ /* 0x000fe80000100a00 */
[----:B------:R0:W-:Y:S01]  /*1960*/  STL.64 [R1+0x158], R200 ;  /* 0x000158c801007387 */ /* 0x0001e20000100a00 */
[----:B------:R-:W-:-:S02]  /*1970*/  WARPGROUP.DEPBAR.LE gsb0, 0x0 ;  /* 0x00008000000079c5 */ /* 0x000fc40000010000 */
[----:B------:R-:W-:-:S06]  /*1980*/  WARPGROUP.ARRIVE ;  /* 0x00000000000079c5 */ /* 0x000fcc0000000000 */
[----:B------:R-:W-:Y:S01]  /*1990*/  HGMMA.64x32x16.F32.BF16 R136, gdesc[UR12], RZ, !UPT, gsb0 ;  /* 0x006000000c8879f0 */ /* 0x000fe2000c0018ff */
[----:B------:R-:W-:Y:S01]  /*19a0*/  UMOV UR12, UR40 ;  /* 0x00000028000c7c82 */ /* 0x000fe20008000000 */
[----:B------:R-:W-:Y:S01]  /*19b0*/  UMOV UR13, UR41 ;  /* 0x00000029000d7c82 */ /* 0x000fe20008000000 */
[----:B------:R-:W-:Y:S02]  /*19c0*/  WARPGROUP.DEPBAR.LE gsb0, 0x0 ;  /* 0x00008000000079c5 */ /* 0x000fe40000010000 */
        /* <DEDUP_REMOVED lines=12> */
[----:B------:R-:W-:Y:S01]  /*1a90*/  UIADD3 UR26, UR6, 0x102, URZ ;  /* 0x00000102061a7890 */ /* 0x000fe2000fffe03f */
[----:B------:R-:W-:Y:S01]  /*1aa0*/  UMOV UR24, UR8 ;  /* 0x0000000800187c82 */ /* 0x000fe20008000000 */
[----:B------:R-:W-:Y:S01]  /*1ab0*/  UMOV UR25, UR9 ;  /* 0x0000000900197c82 */ /* 0x000fe20008000000 */
[----:B------:R-:W-:Y:S02]  /*1ac0*/  WARPGROUP.DEPBAR.LE gsb0, 0x0 ;  /* 0x00008000000079c5 */ /* 0x000fe40000010000 */
[----:B------:R-:W-:-:S06]  /*1ad0*/  WARPGROUP.ARRIVE ;  /* 0x00000000000079c5 */ /* 0x000fcc0000000000 */
[----:B------:R-:W-:Y:S01]  /*1ae0*/  HGMMA.64x32x16.F32.BF16 R24, gdesc[UR40], RZ, !UPT, gsb0 ;  /* 0x00600000281879f0 */ /* 0x000fe2000c0018ff */
[----:B------:R-:W-:Y:S01]  /*1af0*/  UMOV UR42, UR10 ;  /* 0x0000000a002a7c82 */ /* 0x000fe20008000000 */
[----:B------:R-:W-:Y:S01]  /*1b00*/  UMOV UR43, UR11 ;  /* 0x0000000b002b7c82 */ /* 0x000fe20008000000 */
[----:B------:R-:W-:Y:S01]  /*1b10*/  UMOV UR11, 0x40000040 ;  /* 0x40000040000b7882 */ /* 0x000fe20000000000 */
[----:B------:R-:W-:Y:S02]  /*1b20*/  WARPGROUP.DEPBAR.LE gsb0, 0x0 ;  /* 0x00008000000079c5 */ /* 0x000fe40000010000 */
[----:B------:R-:W-:-:S06]  /*1b30*/  WARPGROUP.ARRIVE ;  /* 0x00000000000079c5 */ /* 0x000fcc0000000000 */
[----:B------:R-:W-:Y:S01]  /*1b40*/  HGMMA.64x32x16.F32.BF16 R56, gdesc[UR32], RZ, !UPT, gsb0 ;  /* 0x00600000203879f0 */ /* 0x000fe2000c0018ff */
[----:B------:R-:W-:Y:S01]  /*1b50*/  UMOV UR27, 0x40000040 ;  /* 0x40000040001b7882 */ /* 0x000fe20000000000 */
[----:B------:R-:W-:Y:S01]  /*1b60*/  UIADD3 UR34, UR6, 0x202, URZ ;  /* 0x0000020206227890 */ /* 0x000fe2000fffe03f */
[----:B------:R-:W-:Y:S01]  /*1b70*/  UMOV UR32, UR8 ;  /* 0x0000000800207c82 */ /* 0x000fe20008000000 */
[----:B------:R-:W-:Y:S01]  /*1b80*/  UMOV UR33, UR9 ;  /* 0x0000000900217c82 */ /* 0x000fe20008000000 */
[----:B------:R-:W-:Y:S02]  /*1b90*/  WARPGROUP.DEPBAR.LE gsb0, 0x0 ;  /* 0x00008000000079c5 */ /* 0x000fe40000010000 */
[----:B------:R-:W-:-:S06]  /*1ba0*/  WARPGROUP.ARRIVE ;  /* 0x00000000000079c5 */ /* 0x000fcc0000000000 */
[----:B------:R-:W-:Y:S01]  /*1bb0*/  HGMMA.64x32x16.F32.BF16 R88, gdesc[UR28], RZ, !UPT, gsb0 ;  /* 0x006000001c5879f0 */ /* 0x000fe2000c0018ff */
[----:B------:R-:W-:Y:S01]  /*1bc0*/  UMOV UR35, 0x40000040 ;  /* 0x4000004000237882 */ /* 0x000fe20000000000 */
[----:B------:R-:W-:Y:S01]  /*1bd0*/  UMOV UR28, UR8 ;  /* 0x00000008001c7c82 */ /* 0x000fe20008000000 */
[----:B------:R-:W-:Y:S01]  /*1be0*/  UMOV UR29, UR9 ;  /* 0x00000009001d7c82 */ /* 0x000fe20008000000 */
[----:B------:R-:W-:Y:S02]  /*1bf0*/  WARPGROUP.DEPBAR.LE gsb0, 0x0 ;  /* 0x00008000000079c5 */ /* 0x000fe40000010000 */
[----:B------:R-:W-:-:S06]  /*1c00*/  WARPGROUP.ARRIVE ;  /* 0x00000000000079c5 */ /* 0x000fcc0000000000 */
[----:B------:R-:W-:Y:S01]  /*1c10*/  HGMMA.64x32x16.F32.BF16 R120, gdesc[UR12], RZ, !UPT, gsb0 ;  /* 0x006000000c7879f0 */ /* 0x000fe2000c0018ff */
[----:B------:R-:W-:-:S07]  /*1c20*/  UIADD3 UR12, UR6, 0x2, URZ ;  /* 0x00000002060c7890 */ /* 0x000fce000fffe03f */
[----:B------:R-:W-:Y:S01]  /*1c30*/  UMOV UR10, UR12 ;  /* 0x0000000c000a7c82 */ /* 0x000fe20008000000 */
[----:B------:R-:W-:Y:S02]  /*1c40*/  WARPGROUP.DEPBAR.LE gsb0, 0x0 ;  /* 0x00008000000079c5 */ /* 0x000fe40000010000 */
[----:B------:R-:W-:-:S06]  /*1c50*/  WARPGROUP.ARRIVE ;  /* 0x00000000000079c5 */ /* 0x000fcc0000000000 */
[----:B------:R-:W-:Y:S03]  /*1c60*/  HGMMA.64x32x16.F32.BF16 R152, gdesc[UR20], RZ, !UPT, gsb0 ;  /* 0x00600000149879f0 */ /* 0x000fe6000c0018ff */
[----:B------:R-:W-:Y:S02]  /*1c70*/  WARPGROUP.DEPBAR.LE gsb0, 0x0 ;  /* 0x00008000000079c5 */ /* 0x000fe40000010000 */
[----:B------:R-:W-:-:S06]  /*1c80*/  WARPGROUP.ARRIVE ;  /* 0x00000000000079c5 */ /* 0x000fcc0000000000 */
[----:B------:R-:W-:Y:S03]  /*1c90*/  HGMMA.64x32x16.F32.BF16 R184, gdesc[UR16], RZ, !UPT, gsb0 ;  /* 0x0060000010b879f0 */ /* 0x000fe6000c0018ff */
[----:B------:R-:W-:Y:S02]  /*1ca0*/  WARPGROUP.DEPBAR.LE gsb0, 0x0 ;  /* 0x00008000000079c5 */ /* 0x000fe40000010000 */
[----:B0-----:R-:W-:-:S06]  /*1cb0*/  WARPGROUP.ARRIVE ;  /* 0x00000000000079c5 */ /* 0x001fcc0000000000 */
[----:B------:R-:W-:Y:S03]  /*1cc0*/  HGMMA.64x32x16.F32.BF16 R200, gdesc[UR40], RZ, !UPT, gsb0 ;  /* 0x0060000028c879f0 */ /* 0x000fe6000c0018ff */
[----:B------:R-:W-:Y:S02]  /*1cd0*/  WARPGROUP.DEPBAR.LE gsb0, 0x0 ;  /* 0x00008000000079c5 */ /* 0x000fe40000010000 */
[----:B------:R-:W-:Y:S01]  /*1ce0*/  IMAD.MOV.U32 R3, RZ, RZ, R214 ;  /* 0x000000ffff037224 */ /* 0x000fe200078e00d6 */
[----:B------:R-:W-:Y:S01]  /*1cf0*/  MOV R15, R203 ;  /* 0x000000cb000f7202 */ /* 0x000fe20000000f00 */
[----:B------:R-:W-:Y:S02]  /*1d00*/  IMAD.MOV.U32 R0, RZ, RZ, R215 ;  /* 0x000000ffff007224 */ /* 0x000fe400078e00d7 */
[----:B------:R-:W-:Y:S01]  /*1d10*/  IMAD.MOV.U32 R6, RZ, RZ, R212 ;  /* 0x000000ffff067224 */ /* 0x000fe200078e00d4 */
[----:B------:R-:W2:Y:S01]  /*1d20*/  LDL.LU.64 R214, [R1+0x190] ;  /* 0x0001900001d67983 */ /* 0x000ea20000300a00 */
[----:B------:R-:W-:-:S02]  /*1d30*/  IMAD.MOV.U32 R4, RZ, RZ, R213 ;  /* 0x000000ffff047224 */ /* 0x000fc400078e00d5 */
[----:B------:R-:W-:Y:S01]  /*1d40*/  IMAD.MOV.U32 R8, RZ, RZ, R210 ;  /* 0x000000ffff087224 */ /* 0x000fe200078e00d2 */
[----:B------:R-:W2:Y:S01]  /*1d50*/  LDL.LU.64 R212, [R1+0x188] ;  /* 0x0001880001d47983 */ /* 0x000ea20000300a00 */
[----:B------:R-:W-:Y:S02]  /*1d60*/  IMAD.MOV.U32 R7, RZ, RZ, R211 ;  /* 0x000000ffff077224 */ /* 0x000fe400078e00d3 */
[----:B------:R-:W-:Y:S01]  /*1d70*/  IMAD.MOV.U32 R10, RZ, RZ, R208 ;  /* 0x000000ffff0a7224 */ /* 0x000fe200078e00d0 */
[----:B------:R-:W3:Y:S01]  /*1d80*/  LDL.LU.64 R210, [R1+0x180] ;  /* 0x0001800001d27983 */ /* 0x000ee20000300a00 */
[----:B------:R-:W-:Y:S02]  /*1d90*/  IMAD.MOV.U32 R9, RZ, RZ, R209 ;  /* 0x000000ffff097224 */ /* 0x000fe400078e00d1 */
[----:B------:R-:W-:Y:S01]  /*1da0*/  IMAD.MOV.U32 R12, RZ, RZ, R206 ;  /* 0x000000ffff0c7224 */ /* 0x000fe200078e00ce */
[----:B------:R-:W3:Y:S01]  /*1db0*/  LDL.LU.64 R208, [R1+0x178] ;  /* 0x0001780001d07983 */ /* 0x000ee20000300a00 */
[----:B------:R-:W-:-:S02]  /*1dc0*/  IMAD.MOV.U32 R11, RZ, RZ, R207 ;  /* 0x000000ffff0b7224 */ /* 0x000fc400078e00cf */
[----:B------:R-:W-:Y:S01]  /*1dd0*/  IMAD.MOV.U32 R14, RZ, RZ, R204 ;  /* 0x000000ffff0e7224 */ /* 0x000fe200078e00cc */
[----:B------:R-:W3:Y:S01]  /*1de0*/  LDL.LU.64 R206, [R1+0x170] ;  /* 0x0001700001ce7983 */ /* 0x000ee20000300a00 */
[----:B------:R-:W-:Y:S02]  /*1df0*/  IMAD.MOV.U32 R13, RZ, RZ, R205 ;  /* 0x000000ffff0d7224 */ /* 0x000fe400078e00cd */
[----:B------:R-:W-:Y:S01]  /*1e00*/  IMAD.MOV.U32 R19, RZ, RZ, R202 ;  /* 0x000000ffff137224 */ /* 0x000fe200078e00ca */
[----:B------:R-:W3:Y:S01]  /*1e10*/  LDL.LU.64 R204, [R1+0x168] ;  /* 0x0001680001cc7983 */ /* 0x000ee20000300a00 */
[----:B------:R-:W-:Y:S02]  /*1e20*/  IMAD.MOV.U32 R21, RZ, RZ, R200 ;  /* 0x000000ffff157224 */ /* 0x000fe400078e00c8 */
[----:B------:R-:W-:Y:S01]  /*1e30*/  IMAD.MOV.U32 R20, RZ, RZ, R201 ;  /* 0x000000ffff147224 */ /* 0x000fe200078e00c9 */
[----:B------:R-:W3:Y:S04]  /*1e40*/  LDL.LU.64 R202, [R1+0x160] ;  /* 0x0001600001ca7983 */ /* 0x000ee80000300a00 */
[----:B------:R-:W3:Y:S01]  /*1e50*/  LDL.LU.64 R200, [R1+0x158] ;  /* 0x0001580001c87983 */ /* 0x000ee20000300a00 */
[----:B--2---:R-:W-:-:S06]  /*1e60*/  WARPGROUP.ARRIVE ;  /* 0x00000000000079c5 */ /* 0x004fcc0000000000 */
[----:B------:R-:W-:Y:S03]  /*1e70*/  HGMMA.64x32x16.F32.BF16 R212, gdesc[UR8], R212, gsb0 ;  /* 0x0060000008d479f0 */ /* 0x000fe600080018d4 */
[----:B------:R-:W-:Y:S02]  /*1e80*/  WARPGROUP.DEPBAR.LE gsb0, 0x0 ;  /* 0x00008000000079c5 */ /* 0x000fe40000010000 */
[----:B------:R-:W-:Y:S04]  /*1e90*/  STL.64 [R1+0x40], R212 ;  /* 0x000040d401007387 */ /* 0x000fe80000100a00 */
[----:B------:R0:W-:Y:S04]  /*1ea0*/  STL.64 [R1+0x48], R214 ;  /* 0x000048d601007387 */ /* 0x0001e80000100a00 */
[----:B------:R-:W-:Y:S04]  /*1eb0*/  STL.64 [R1+0x50], R216 ;  /* 0x000050d801007387 */ /* 0x000fe80000100a00 */
[----:B------:R-:W-:Y:S04]  /*1ec0*/  STL.64 [R1+0x58], R218 ;  /* 0x000058da01007387 */ /* 0x000fe80000100a00 */
[----:B------:R-:W-:Y:S04]  /*1ed0*/  STL.64 [R1+0x60], R220 ;  /* 0x000060dc01007387 */ /* 0x000fe80000100a00 */
[----:B------:R-:W-:Y:S04]  /*1ee0*/  STL.64 [R1+0x68], R222 ;  /* 0x000068de01007387 */ /* 0x000fe80000100a00 */
[----:B------:R-:W-:Y:S04]  /*1ef0*/  STL.64 [R1+0x70], R224 ;  /* 0x000070e001007387 */ /* 0x000fe80000100a00 */
[----:B------:R-:W-:Y:S04]  /*1f00*/  STL.64 [R1+0x78], R226 ;  /* 0x000078e201007387 */ /* 0x000fe80000100a00 */
[----:B0-----:R-:W3:Y:S04]  /*1f10*/  LDL.LU.64 R214, [R1+0x150] ;  /* 0x0001500001d67983 */ /* 0x001ee80000300a00 */
[----:B------:R-:W3:Y:S01]  /*1f20*/  LDL.LU.64 R212, [R1+0x148] ;  /* 0x0001480001d47983 */ /* 0x000ee20000300a00 */
[----:B------:R-:W-:Y:S01]  /*1f30*/  UIADD3 UR30, UR6, 0x302, URZ ;  /* 0x00000302061e7890 */ /* 0x000fe2000fffe03f */
[----:B------:R-:W-:Y:S01]  /*1f40*/  UMOV UR31, 0x40000040 ;  /* 0x40000040001f7882 */ /* 0x000fe20000000000 */
[----:B------:R-:W-:Y:S01]  /*1f50*/  UMOV UR47, 0x40000040 ;  /* 0x40000040002f7882 */ /* 0x000fe20000000000 */
[----:B------:R-:W-:Y:S01]  /*1f60*/  UIADD3 UR14, UR6, 0x502, URZ ;  /* 0x00000502060e7890 */ /* 0x000fe2000fffe03f */
[----:B------:R-:W-:Y:S01]  /*1f70*/  UMOV UR12, UR8 ;  /* 0x00000008000c7c82 */ /* 0x000fe20008000000 */
[----:B------:R-:W-:Y:S01]  /*1f80*/  UMOV UR13, UR9 ;  /* 0x00000009000d7c82 */ /* 0x000fe20008000000 */
[----:B------:R-:W-:Y:S01]  /*1f90*/  UMOV UR15, 0x40000040 ;  /* 0x40000040000f7882 */ /* 0x000fe20000000000 */
[----:B---3--:R-:W-:-:S06]  /*1fa0*/  WARPGROUP.ARRIVE ;  /* 0x00000000000079c5 */ /* 0x008fcc0000000000 */
[----:B------:R-:W-:Y:S03]  /*1fb0*/  HGMMA.64x32x16.F32.BF16 R200, gdesc[UR24], R200, gsb0 ;  /* 0x0060000018c879f0 */ /* 0x000fe600080018c8 */
[----:B------:R-:W-:Y:S02]  /*1fc0*/  WARPGROUP.DEPBAR.LE gsb0, 0x0 ;  /* 0x00008000000079c5 */ /* 0x000fe40000010000 */
[----:B------:R-:W-:-:S06]  /*1fd0*/  WARPGROUP.ARRIVE ;  /* 0x00000000000079c5 */ /* 0x000fcc0000000000 */
        /* <DEDUP_REMOVED lines=9> */
[----:B------:R-:W-:Y:S01]  /*2070*/  HGMMA.64x32x16.F32.BF16 R72, gdesc[UR12], R72, gsb0 ;  /* 0x006000000c4879f0 */ /* 0x000fe20008001848 */
[----:B------:R-:W-:Y:S01]  /*2080*/  UIADD3 UR18, UR6, 0x602, URZ ;  /* 0x0000060206127890 */ /* 0x000fe2000fffe03f */
[----:B------:R-:W-:Y:S01]  /*2090*/  UMOV UR16, UR8 ;  /* 0x0000000800107c82 */ /* 0x000fe20008000000 */
[----:B------:R-:W-:Y:S01]  /*20a0*/  UMOV UR17, UR9 ;  /* 0x0000000900117c82 */ /* 0x000fe20008000000 */
[----:B------:R-:W-:Y:S01]  /*20b0*/  UMOV UR19, 0x40000040 ;  /* 0x4000004000137882 */ /* 0x000fe20000000000 */
[----:B------:R-:W-:Y:S02]  /*20c0*/  WARPGROUP.DEPBAR.LE gsb0, 0x0 ;  /* 0x00008000000079c5 */ /* 0x000fe40000010000 */
[----:B------:R-:W-:-:S06]  /*20d0*/  WARPGROUP.ARRIVE ;  /* 0x00000000000079c5 */ /* 0x000fcc0000000000 */
[----:B------:R-:W-:Y:S01]  /*20e0*/  HGMMA.64x32x16.F32.BF16 R40, gdesc[UR16], R40, gsb0 ;  /* 0x00600000102879f0 */ /* 0x000fe20008001828 */
[----:B------:R-:W-:Y:S01]  /*20f0*/  UIADD3 UR20, UR7, 0x402, URZ ;  /* 0x0000040207147890 */ /* 0x000fe2000fffe03f */
[----:B------:R-:W-:-:S06]  /*2100*/  UMOV UR17, 0x40000040 ;  /* 0x4000004000117882 */ /* 0x000fcc0000000000 */
[----:B------:R-:W-:Y:S01]  /*2110*/  UMOV UR16, UR20 ;  /* 0x0000001400107c82 */ /* 0x000fe20008000000 */
[----:B------:R-:W-:Y:S02]  /*2120*/  WARPGROUP.DEPBAR.LE gsb0, 0x0 ;  /* 0x00008000000079c5 */ /* 0x000fe40000010000 */
[----:B------:R-:W-:-:S06]  /*2130*/  WARPGROUP.ARRIVE ;  /* 0x00000000000079c5 */ /* 0x000fcc0000000000 */
[----:B------:R-:W-:Y:S01]  /*2140*/  HGMMA.64x32x16.F32.BF16 R24, gdesc[UR16], R24, gsb0 ;  /* 0x00600000101879f0 */ /* 0x000fe20008001818 */
[----:B------:R-:W-:Y:S01]  /*2150*/  UMOV UR12, UR16 ;  /* 0x00000010000c7c82 */ /* 0x000fe20008000000 */
[----:B------:R-:W-:Y:S01]  /*2160*/  UMOV UR13, UR17 ;  /* 0x00000011000d7c82 */ /* 0x000fe20008000000 */
[----:B------:R-:W-:Y:S04]  /*2170*/  STL.64 [R1+0x100], R214 ;  /* 0x000100d601007387 */ /* 0x000fe80000100a00 */
[----:B------:R0:W-:Y:S04]  /*2180*/  STL.64 [R1+0xf8], R212 ;  /* 0x0000f8d401007387 */ /* 0x0001e80000100a00 */
[----:B0-----:R-:W2:Y:S04]  /*2190*/  LDL.LU.64 R212, [R1+0x40] ;  /* 0x0000400001d47983 */ /* 0x001ea80000300a00 */
[----:B------:R-:W3:Y:S01]  /*21a0*/  LDL.LU.64 R214, [R1+0x48] ;  /* 0x0000480001d67983 */ /* 0x000ee20000300a00 */
[----:B------:R-:W-:-:S02]  /*21b0*/  WARPGROUP.DEPBAR.LE gsb0, 0x0 ;  /* 0x00008000000079c5 */ /* 0x000fc40000010000 */
[----:B------:R-:W-:-:S06]  /*21c0*/  WARPGROUP.ARRIVE ;  /* 0x00000000000079c5 */ /* 0x000fcc0000000000 */
[----:B------:R-:W-:Y:S01]  /*21d0*/  HGMMA.64x32x16.F32.BF16 R56, gdesc[UR12], R56, gsb0 ;  /* 0x006000000c3879f0 */ /* 0x000fe20008001838 */
[----:B------:R-:W-:Y:S01]  /*21e0*/  UMOV UR44, UR16 ;  /* 0x00000010002c7c82 */ /* 0x000fe20008000000 */
[----:B------:R-:W-:Y:S01]  /*21f0*/  UMOV UR45, UR17 ;  /* 0x00000011002d7c82 */ /* 0x000fe20008000000 */
[----:B------:R-:W-:Y:S02]  /*2200*/  WARPGROUP.DEPBAR.LE gsb0, 0x0 ;  /* 0x00008000000079c5 */ /* 0x000fe40000010000 */
        /* <DEDUP_REMOVED lines=17> */
[----:B---3--:R-:W-:Y:S04]  /*2320*/  STL.64 [R1+0x140], R214 ;  /* 0x000140d601007387 */ /* 0x008fe80000100a00 */
[----:B--2---:R0:W-:Y:S04]  /*2330*/  STL.64 [R1+0x138], R212 ;  /* 0x000138d401007387 */ /* 0x0041e80000100a00 */
[----:B------:R1:W-:Y:S04]  /*2340*/  STL.64 [R1+0x130], R210 ;  /* 0x000130d201007387 */ /* 0x0003e80000100a00 */
[----:B------:R2:W-:Y:S04]  /*2350*/  STL.64 [R1+0x128], R208 ;  /* 0x000128d001007387 */ /* 0x0005e80000100a00 */
[----:B------:R3:W-:Y:S01]  /*2360*/  STL.64 [R1+0x120], R206 ;  /* 0x000120ce01007387 */ /* 0x0007e20000100a00 */
[----:B0-----:R-:W-:-:S03]  /*2370*/  IMAD.MOV.U32 R212, RZ, RZ, R6 ;  /* 0x000000ffffd47224 */ /* 0x001fc600078e0006 */
[----:B------:R0:W-:Y:S01]  /*2380*/  STL.64 [R1+0x118], R204 ;  /* 0x000118cc01007387 */ /* 0x0001e20000100a00 */
[----:B-1----:R-:W-:-:S03]  /*2390*/  IMAD.MOV.U32 R210, RZ, RZ, R8 ;  /* 0x000000ffffd27224 */ /* 0x002fc600078e0008 */
[----:B------:R1:W-:Y:S01]  /*23a0*/  STL.64 [R1+0x110], R202 ;  /* 0x000110ca01007387 */ /* 0x0003e20000100a00 */
[----:B--2---:R-:W-:Y:S01]  /*23b0*/  MOV R208, R10 ;  /* 0x0000000a00d07202 */ /* 0x004fe20000000f00 */
[----:B------:R-:W-:Y:S02]  /*23c0*/  IMAD.MOV.U32 R209, RZ, RZ, R9 ;  /* 0x000000ffffd17224 */ /* 0x000fe400078e0009 */
[----:B------:R2:W-:Y:S01]  /*23d0*/  STL.64 [R1+0x108], R200 ;  /* 0x000108c801007387 */ /* 0x0005e20000100a00 */
[----:B---3--:R-:W-:Y:S02]  /*23e0*/  IMAD.MOV.U32 R206, RZ, RZ, R12 ;  /* 0x000000ffffce7224 */ /* 0x008fe400078e000c */
[----:B------:R-:W-:Y:S01]  /*23f0*/  IMAD.MOV.U32 R207, RZ, RZ, R11 ;  /* 0x000000ffffcf7224 */ /* 0x000fe200078e000b */
[----:B------:R-:W-:Y:S01]  /*2400*/  UMOV UR8, UR16 ;  /* 0x0000001000087c82 */ /* 0x000fe20008000000 */
[----:B0-----:R-:W-:Y:S01]  /*2410*/  IMAD.MOV.U32 R204, RZ, RZ, R14 ;  /* 0x000000ffffcc7224 */ /* 0x001fe200078e000e */
[----:B------:R-:W-:Y:S01]  /*2420*/  UMOV UR9, UR17 ;  /* 0x0000001100097c82 */ /* 0x000fe20008000000 */
[----:B------:R-:W-:Y:S01]  /*2430*/  IMAD.MOV.U32 R205, RZ, RZ, R13 ;  /* 0x000000ffffcd7224 */ /* 0x000fe200078e000d */
[----:B------:R-:W3:Y:S01]  /*2440*/  LDL.LU.64 R216, [R1+0x50] ;  /* 0x0000500001d87983 */ /* 0x000ee20000300a00 */
[----:B-1----:R-:W-:-:S02]  /*2450*/  IMAD.MOV.U32 R202, RZ, RZ, R19 ;  /* 0x000000ffffca7224 */ /* 0x002fc400078e0013 */
[----:B------:R-:W-:Y:S01]  /*2460*/  IMAD.MOV.U32 R203, RZ, RZ, R15 ;  /* 0x000000ffffcb7224 */ /* 0x000fe200078e000f */
[----:B------:R-:W3:Y:S01]  /*2470*/  LDL.LU.64 R218, [R1+0x58] ;  /* 0x0000580001da7983 */ /* 0x000ee20000300a00 */
[----:B--2---:R-:W-:Y:S02]  /*2480*/  IMAD.MOV.U32 R200, RZ, RZ, R21 ;  /* 0x000000ffffc87224 */ /* 0x004fe400078e0015 */
[----:B------:R-:W-:Y:S01]  /*2490*/  IMAD.MOV.U32 R201, RZ, RZ, R20 ;  /* 0x000000ffffc97224 */ /* 0x000fe200078e0014 */
[----:B------:R-:W3:Y:S01]  /*24a0*/  LDL.LU.64 R220, [R1+0x60] ;  /* 0x0000600001dc7983 */ /* 0x000ee20000300a00 */
[----:B------:R-:W-:Y:S02]  /*24b0*/  IMAD.MOV.U32 R211, RZ, RZ, R7 ;  /* 0x000000ffffd37224 */ /* 0x000fe400078e0007 */
[----:B------:R-:W-:Y:S01]  /*24c0*/  IMAD.MOV.U32 R213, RZ, RZ, R4 ;  /* 0x000000ffffd57224 */ /* 0x000fe200078e0004 */
[----:B------:R-:W3:Y:S01]  /*24d0*/  LDL.LU.64 R222, [R1+0x68] ;  /* 0x0000680001de7983 */ /* 0x000ee20000300a00 */
[----:B------:R-:W-:-:S02]  /*24e0*/  IMAD.MOV.U32 R214, RZ, RZ, R3 ;  /* 0x000000ffffd67224 */ /* 0x000fc400078e0003 */
[----:B------:R-:W-:Y:S01]  /*24f0*/  IMAD.MOV.U32 R215, RZ, RZ, R0 ;  /* 0x000000ffffd77224 */ /* 0x000fe200078e0000 */
[----:B------:R-:W3:Y:S04]  /*2500*/  LDL.LU.64 R224, [R1+0x70] ;  /* 0x0000700001e07983 */ /* 0x000ee80000300a00 */
[----:B------:R-:W3:Y:S01]  /*2510*/  LDL.LU.64 R226, [R1+0x78] ;  /* 0x0000780001e27983 */ /* 0x000ee20000300a00 */
[----:B------:R-:W-:Y:S02]  /*2520*/  WARPGROUP.DEPBAR.LE gsb0, 0x0 ;  /* 0x00008000000079c5 */ /* 0x000fe40000010000 */
[----:B------:R-:W-:-:S06]  /*2530*/  WARPGROUP.ARRIVE ;  /* 0x00000000000079c5 */ /* 0x000fcc0000000000 */
[----:B------:R-:W-:Y:S03]  /*2540*/  HGMMA.64x32x16.F32.BF16 R200, gdesc[UR8], R200, gsb0 ;  /* 0x0060000008c879f0 */ /* 0x000fe600080018c8 */
[----:B------:R-:W-:Y:S02]  /*2550*/  WARPGROUP.DEPBAR.LE gsb0, 0x0 ;  /* 0x00008000000079c5 */ /* 0x000fe40000010000 */
[----:B------:R-:W-:Y:S04]  /*2560*/  STL.64 [R1], R200 ;  /* 0x000000c801007387 */ /* 0x000fe80000100a00 */
[----:B------:R-:W-:Y:S04]  /*2570*/  STL.64 [R1+0x8], R202 ;  /* 0x000008ca01007387 */ /* 0x000fe80000100a00 */
[----:B------:R-:W-:Y:S04]  /*2580*/  STL.64 [R1+0x10], R204 ;  /* 0x000010cc01007387 */ /* 0x000fe80000100a00 */
[----:B------:R-:W-:Y:S04]  /*2590*/  STL.64 [R1+0x18], R206 ;  /* 0x000018ce01007387 */ /* 0x000fe80000100a00 */
[----:B------:R-:W-:Y:S04]  /*25a0*/  STL.64 [R1+0x20], R208 ;  /* 0x000020d001007387 */ /* 0x000fe80000100a00 */
[----:B------:R-:W-:Y:S04]  /*25b0*/  STL.64 [R1+0x28], R210 ;  /* 0x000028d201007387 */ /* 0x000fe80000100a00 */
[----:B------:R-:W-:Y:S04]  /*25c0*/  STL.64 [R1+0x30], R212 ;  /* 0x000030d401007387 */ /* 0x000fe80000100a00 */
[----:B------:R0:W-:Y:S04]  /*25d0*/  STL.64 [R1+0x38], R214 ;  /* 0x000038d601007387 */ /* 0x0001e80000100a00 */
[----:B0-----:R-:W3:Y:S04]  /*25e0*/  LDL.LU.64 R214, [R1+0x140] ;  /* 0x0001400001d67983 */ /* 0x001ee80000300a00 */
[----:B------:R-:W3:Y:S01]  /*25f0*/  LDL.LU.64 R212, [R1+0x138] ;  /* 0x0001380001d47983 */ /* 0x000ee20000300a00 */
[----:B------:R-:W-:-:S02]  /*2600*/  UIADD3 UR12, UR7, 0x4, URZ ;  /* 0x00000004070c7890 */ /* 0x000fc4000fffe03f */
[----:B------:R-:W-:Y:S01]  /*2610*/  UIADD3 UR14, UR6, 0x4, URZ ;  /* 0x00000004060e7890 */ /* 0x000fe2000fffe03f */
[----:B------:R-:W2:Y:S01]  /*2620*/  LDL.LU.64 R210, [R1+0x130] ;  /* 0x0001300001d27983 */ /* 0x000ea20000300a00 */
[----:B------:R-:W-:Y:S01]  /*2630*/  UMOV UR13, 0x40000040 ;  /* 0x40000040000d7882 */ /* 0x000fe20000000000 */
[----:B------:R-:W-:Y:S02]  /*2640*/  UMOV UR15, 0x40000040 ;  /* 0x40000040000f7882 */ /* 0x000fe40000000000 */
[----:B------:R-:W2:Y:S04]  /*2650*/  LDL.LU.64 R208, [R1+0x128] ;  /* 0x0001280001d07983 */ /* 0x000ea80000300a00 */
[----:B------:R-:W2:Y:S04]  /*2660*/  LDL.LU.64 R206, [R1+0x120] ;  /* 0x0001200001ce7983 */ /* 0x000ea80000300a00 */
[----:B------:R-:W2:Y:S04]  /*2670*/  LDL.LU.64 R204, [R1+0x118] ;  /* 0x0001180001cc7983 */ /* 0x000ea80000300a00 */
[----:B------:R-:W2:Y:S04]  /*2680*/  LDL.LU.64 R202, [R1+0x110] ;  /* 0x0001100001ca7983 */ /* 0x000ea80000300a00 */
[----:B------:R-:W2:Y:S01]  /*2690*/  LDL.LU.64 R200, [R1+0x108] ;  /* 0x0001080001c87983 */ /* 0x000ea20000300a00 */
[----:B---3--:R-:W-:-:S06]  /*26a0*/  WARPGROUP.ARRIVE ;  /* 0x00000000000079c5 */ /* 0x008fcc0000000000 */
[----:B------:R-:W-:Y:S03]  /*26b0*/  HGMMA.64x32x16.F32.BF16 R212, gdesc[UR12], R212, gsb0 ;  /* 0x006000000cd479f0 */ /* 0x000fe600080018d4 */
[----:B------:R-:W-:Y:S02]  /*26c0*/  WARPGROUP.DEPBAR.LE gsb0, 0x0 ;  /* 0x00008000000079c5 */ /* 0x000fe40000010000 */
[----:B------:R-:W-:Y:S02]  /*26d0*/  IMAD.MOV.U32 R19, RZ, RZ, R214 ;  /* 0x000000ffff137224 */ /* 0x000fe400078e00d6 */
[----:B------:R-:W-:Y:S02]  /*26e0*/  IMAD.MOV.U32 R15, RZ, RZ, R215 ;  /* 0x000000ffff0f7224 */ /* 0x000fe400078e00d7 */
[----:B------:R-:W-:Y:S01]  /*26f0*/  IMAD.MOV.U32 R21, RZ, RZ, R212 ;  /* 0x000000ffff157224 */ /* 0x000fe200078e00d4 */
[----:B------:R-:W2:Y:S01]  /*2700*/  LDL.LU.64 R214, [R1+0x100] ;  /* 0x0001000001d67983 */ /* 0x000ea20000300a00 */
[----:B------:R-:W-:-:S03]  /*2710*/  IMAD.MOV.U32 R20, RZ, RZ, R213 ;  /* 0x000000ffff147224 */ /* 0x000fc600078e00d5 */
[----:B------:R-:W2:Y:S01]  /*2720*/  LDL.LU.64 R212, [R1+0xf8] ;  /* 0x0000f80001d47983 */ /* 0x000ea20000300a00 */
        /* <DEDUP_REMOVED lines=20> */
[----:B--2---:R-:W-:-:S06]  /*2870*/  WARPGROUP.ARRIVE ;  /* 0x00000000000079c5 */ /* 0x004fcc0000000000 */
        /* <DEDUP_REMOVED lines=28> */
[----:B------:R0:W-:Y:S04]  /*2a40*/  STL.64 [R1+0xb0], R214 ;  /* 0x0000b0d601007387 */ /* 0x0001e80000100a00 */
[----:B------:R1:W-:Y:S01]  /*2a50*/  STL.64 [R1+0xa8], R212 ;  /* 0x0000a8d401007387 */ /* 0x0003e20000100a00 */
[----:B0-----:R-:W-:Y:S02]  /*2a60*/  IMAD.MOV.U32 R214, RZ, RZ, R19 ;  /* 0x000000ffffd67224 */ /* 0x001fe400078e0013 */
[----:B------:R-:W-:-:S02]  /*2a70*/  IMAD.MOV.U32 R215, RZ, RZ, R15 ;  /* 0x000000ffffd77224 */ /* 0x000fc400078e000f */
[----:B-1----:R-:W-:Y:S02]  /*2a80*/  IMAD.MOV.U32 R212, RZ, RZ, R21 ;  /* 0x000000ffffd47224 */ /* 0x002fe400078e0015 */
[----:B------:R-:W-:Y:S01]  /*2a90*/  IMAD.MOV.U32 R213, RZ, RZ, R20 ;  /* 0x000000ffffd57224 */ /* 0x000fe200078e0014 */
[----:B------:R-:W-:Y:S04]  /*2aa0*/  STL.64 [R1+0xf0], R214 ;  /* 0x0000f0d601007387 */ /* 0x000fe80000100a00 */
[----:B------:R-:W-:Y:S04]  /*2ab0*/  STL.64 [R1+0xe8], R212 ;  /* 0x0000e8d401007387 */ /* 0x000fe80000100a00 */
[----:B------:R-:W-:Y:S04]  /*2ac0*/  STL.64 [R1+0xe0], R210 ;  /* 0x0000e0d201007387 */ /* 0x000fe80000100a00 */
[----:B------:R-:W-:Y:S01]  /*2ad0*/  STL.64 [R1+0xd8], R208 ;  /* 0x0000d8d001007387 */ /* 0x000fe20000100a00 */
[----:B------:R-:W-:-:S02]  /*2ae0*/  WARPGROUP.DEPBAR.LE gsb0, 0x0 ;  /* 0x00008000000079c5 */ /* 0x000fc40000010000 */
[----:B------:R-:W-:-:S06]  /*2af0*/  WARPGROUP.ARRIVE ;  /* 0x00000000000079c5 */ /* 0x000fcc0000000000 */
[----:B------:R-:W-:Y:S01]  /*2b00*/  HGMMA.64x32x16.F32.BF16 R56, gdesc[UR28], R56, gsb0 ;  /* 0x006000001c3879f0 */ /* 0x000fe20008001838 */
[----:B------:R-:W-:Y:S04]  /*2b10*/  STL.64 [R1+0xd0], R206 ;  /* 0x0000d0ce01007387 */ /* 0x000fe80000100a00 */
[----:B------:R-:W-:Y:S04]  /*2b20*/  STL.64 [R1+0xc8], R204 ;  /* 0x0000c8cc01007387 */ /* 0x000fe80000100a00 */
[----:B------:R-:W-:Y:S04]  /*2b30*/  STL.64 [R1+0xc0], R202 ;  /* 0x0000c0ca01007387 */ /* 0x000fe80000100a00 */
[----:B------:R0:W-:Y:S04]  /*2b40*/  STL.64 [R1+0xb8], R200 ;  /* 0x0000b8c801007387 */ /* 0x0001e80000100a00 */
[----:B0-----:R-:W2:Y:S04]  /*2b50*/  LDL.LU.64 R200, [R1] ;  /* 0x0000000001c87983 */ /* 0x001ea80000300a00 */
[----:B------:R-:W2:Y:S04]  /*2b60*/  LDL.LU.64 R202, [R1+0x8] ;  /* 0x0000080001ca7983 */ /* 0x000ea80000300a00 */
[----:B------:R-:W2:Y:S04]  /*2b70*/  LDL.LU.64 R204, [R1+0x10] ;  /* 0x0000100001cc7983 */ /* 0x000ea80000300a00 */
[----:B------:R-:W2:Y:S04]  /*2b80*/  LDL.LU.64 R206, [R1+0x18] ;  /* 0x0000180001ce7983 */ /* 0x000ea80000300a00 */
[----:B------:R-:W2:Y:S04]  /*2b90*/  LDL.LU.64 R208, [R1+0x20] ;  /* 0x0000200001d07983 */ /* 0x000ea80000300a00 */
[----:B------:R-:W2:Y:S04]  /*2ba0*/  LDL.LU.64 R210, [R1+0x28] ;  /* 0x0000280001d27983 */ /* 0x000ea80000300a00 */
[----:B------:R-:W2:Y:S04]  /*2bb0*/  LDL.LU.64 R212, [R1+0x30] ;  /* 0x0000300001d47983 */ /* 0x000ea80000300a00 */
[----:B------:R-:W2:Y:S01]  /*2bc0*/  LDL.LU.64 R214, [R1+0x38] ;  /* 0x0000380001d67983 */ /* 0x000ea20000300a00 */
[----:B------:R-:W-:Y:S01]  /*2bd0*/  UMOV UR24, UR32 ;  /* 0x0000002000187c82 */ /* 0x000fe20008000000 */
[----:B------:R-:W-:Y:S01]  /*2be0*/  UMOV UR25, UR33 ;  /* 0x0000002100197c82 */ /* 0x000fe20008000000 */
        /* <DEDUP_REMOVED lines=21> */
[----:B--2---:R-:W-:-:S06]  /*2d40*/  WARPGROUP.ARRIVE ;  /* 0x00000000000079c5 */ /* 0x004fcc0000000000 */
[----:B------:R-:W-:Y:S01]  /*2d50*/  HGMMA.64x32x16.F32.BF16 R200, gdesc[UR12], R200, gsb0 ;  /* 0x006000000cc879f0 */ /* 0x000fe200080018c8 */
[----:B------:R-:W-:Y:S01]  /*2d60*/  MOV R4, R225 ;  /* 0x000000e100047202 */ /* 0x000fe20000000f00 */
[----:B------:R-:W-:Y:S02]  /*2d70*/  IMAD.MOV.U32 R3, RZ, RZ, R226 ;  /* 0x000000ffff037224 */ /* 0x000fe400078e00e2 */
[----:B------:R-:W-:Y:S02]  /*2d80*/  IMAD.MOV.U32 R0, RZ, RZ, R227 ;  /* 0x000000ffff007224 */ /* 0x000fe400078e00e3 */
[----:B------:R-:W-:Y:S02]  /*2d90*/  IMAD.MOV.U32 R6, RZ, RZ, R224 ;  /* 0x000000ffff067224 */ /* 0x000fe400078e00e0 */
[----:B------:R-:W-:Y:S02]  /*2da0*/  IMAD.MOV.U32 R226, RZ, RZ, R3 ;  /* 0x000000ffffe27224 */ /* 0x000fe400078e0003 */
[----:B------:R-:W-:-:S02]  /*2db0*/  IMAD.MOV.U32 R227, RZ, RZ, R0 ;  /* 0x000000ffffe37224 */ /* 0x000fc400078e0000 */
[----:B------:R-:W-:Y:S02]  /*2dc0*/  IMAD.MOV.U32 R224, RZ, RZ, R6 ;  /* 0x000000ffffe07224 */ /* 0x000fe400078e0006 */
[----:B------:R-:W-:Y:S01]  /*2dd0*/  IMAD.MOV.U32 R225, RZ, RZ, R4 ;  /* 0x000000ffffe17224 */ /* 0x000fe200078e0004 */
[----:B------:R-:W-:Y:S02]  /*2de0*/  WARPGROUP.DEPBAR.LE gsb0, 0x0 ;  /* 0x00008000000079c5 */ /* 0x000fe40000010000 */
[----:B------:R-:W-:Y:S02]  /*2df0*/  IMAD.MOV.U32 R3, RZ, RZ, R214 ;  /* 0x000000ffff037224 */ /* 0x000fe400078e00d6 */
[----:B------:R-:W-:Y:S02]  /*2e00*/  IMAD.MOV.U32 R0, RZ, RZ, R215 ;  /* 0x000000ffff007224 */ /* 0x000fe400078e00d7 */
[----:B------:R-:W-:Y:S01]  /*2e10*/  IMAD.MOV.U32 R6, RZ, RZ, R212 ;  /* 0x000000ffff067224 */ /* 0x000fe200078e00d4 */
[----:B------:R-:W2:Y:S01]  /*2e20*/  LDL.LU.64 R214, [R1+0xf0] ;  /* 0x0000f00001d67983 */ /* 0x000ea20000300a00 */
[----:B------:R-:W-:-:S03]  /*2e30*/  IMAD.MOV.U32 R4, RZ, RZ, R213 ;  /* 0x000000ffff047224 */ /* 0x000fc600078e00d5 */
[----:B------:R-:W2:Y:S01]  /*2e40*/  LDL.LU.64 R212, [R1+0xe8] ;  /* 0x0000e80001d47983 */ /* 0x000ea20000300a00 */
        /* <DEDUP_REMOVED lines=15> */
[----:B------:R-:W-:Y:S01]  /*2f40*/  IMAD.MOV.U32 R223, RZ, RZ, R7 ;  /* 0x000000ffffdf7224 */ /* 0x000fe200078e0007 */
[----:B------:R-:W-:Y:S02]  /*2f50*/  UIADD3 UR16, UR7, 0x6, URZ ;  /* 0x0000000607107890 */ /* 0x000fe4000fffe03f */
[----:B------:R-:W-:Y:S01]  /*2f60*/  UIADD3 UR10, UR6, 0x6, URZ ;  /* 0x00000006060a7890 */ /* 0x000fe2000fffe03f */
[----:B------:R-:W-:Y:S01]  /*2f70*/  UMOV UR9, 0x40000040 ;  /* 0x4000004000097882 */ /* 0x000fe20000000000 */
[----:B------:R-:W-:-:S03]  /*2f80*/  UMOV UR11, 0x40000040 ;  /* 0x40000040000b7882 */ /* 0x000fc60000000000 */
[----:B------:R-:W-:Y:S01]  /*2f90*/  UMOV UR8, UR16 ;  /* 0x0000001000087c82 */ /* 0x000fe20008000000 */
[----:B------:R-:W-:Y:S02]  /*2fa0*/  IMAD.MOV.U32 R8, RZ, RZ, R210 ;  /* 0x000000ffff087224 */ /* 0x000fe400078e00d2 */
[----:B------:R-:W-:Y:S02]  /*2fb0*/  IMAD.MOV.U32 R7, RZ, RZ, R211 ;  /* 0x000000ffff077224 */ /* 0x000fe400078e00d3 */
[----:B------:R-:W-:Y:S01]  /*2fc0*/  IMAD.MOV.U32 R10, RZ, RZ, R208 ;  /* 0x000000ffff0a7224 */ /* 0x000fe200078e00d0 */
[----:B------:R-:W3:Y:S01]  /*2fd0*/  LDL.LU.64 R210, [R1+0xe0] ;  /* 0x0000e00001d27983 */ /* 0x000ee20000300a00 */
[----:B------:R-:W-:Y:S02]  /*2fe0*/  IMAD.MOV.U32 R9, RZ, RZ, R209 ;  /* 0x000000ffff097224 */ /* 0x000fe400078e00d1 */
[----:B------:R-:W-:Y:S01]  /*2ff0*/  IMAD.MOV.U32 R12, RZ, RZ, R206 ;  /* 0x000000ffff0c7224 */ /* 0x000fe200078e00ce */
[----:B------:R-:W3:Y:S01]  /*3000*/  LDL.LU.64 R208, [R1+0xd8] ;  /* 0x0000d80001d07983 */ /* 0x000ee20000300a00 */
[----:B------:R-:W-:Y:S01]  /*3010*/  IMAD.MOV.U32 R11, RZ, RZ, R207 ;  /* 0x000000ffff0b7224 */ /* 0x000fe200078e00cf */
[----:B------:R-:W-:Y:S01]  /*3020*/  MOV R19, R202 ;  /* 0x000000ca00137202 */ /* 0x000fe20000000f00 */
[----:B------:R-:W-:Y:S01]  /*3030*/  IMAD.MOV.U32 R14, RZ, RZ, R204 ;  /* 0x000000ffff0e7224 */ /* 0x000fe200078e00cc */
[----:B------:R-:W3:Y:S01]  /*3040*/  LDL.LU.64 R206, [R1+0xd0] ;  /* 0x0000d00001ce7983 */ /* 0x000ee20000300a00 */
[----:B------:R-:W-:-:S02]  /*3050*/  IMAD.MOV.U32 R13, RZ, RZ, R205 ;  /* 0x000000ffff0d7224 */ /* 0x000fc400078e00cd */
        /* <DEDUP_REMOVED lines=11> */
[----:B------:R1:W-:Y:S04]  /*3110*/  STL.64 [R1+0x50], R216 ;  /* 0x000050d801007387 */ /* 0x0003e80000100a00 */
[----:B------:R2:W-:Y:S04]  /*3120*/  STL.64 [R1+0x58], R218 ;  /* 0x000058da01007387 */ /* 0x0005e80000100a00 */
[----:B------:R4:W-:Y:S04]  /*3130*/  STL.64 [R1+0x60], R220 ;  /* 0x000060dc01007387 */ /* 0x0009e80000100a00 */
[----:B------:R4:W-:Y:S04]  /*3140*/  STL.64 [R1+0x68], R222 ;  /* 0x000068de01007387 */ /* 0x0009e80000100a00 */
[----:B------:R-:W-:Y:S04]  /*3150*/  STL.64 [R1+0x70], R224 ;  /* 0x000070e001007387 */ /* 0x000fe80000100a00 */
[----:B------:R-:W-:Y:S04]  /*3160*/  STL.64 [R1+0x78], R226 ;  /* 0x000078e201007387 */ /* 0x000fe80000100a00 */
[----:B0-----:R-:W3:Y:S04]  /*3170*/  LDL.LU.64 R214, [R1+0xb0] ;  /* 0x0000b00001d67983 */ /* 0x001ee80000300a00 */
[----:B------:R-:W3:Y:S01]  /*3180*/  LDL.LU.64 R212, [R1+0xa8] ;  /* 0x0000a80001d47983 */ /* 0x000ee20000300a00 */
        /* <DEDUP_REMOVED lines=72> */
[----:B------:R0:W-:Y:S01]  /*3610*/  STL.64 [R1+0xa0], R214 ;  /* 0x0000a0d601007387 */ /* 0x0001e20000100a00 */
[----:B-1----:R-:W-:Y:S01]  /*3620*/  IMAD.MOV.U32 R216, RZ, RZ, R14 ;  /* 0x000000ffffd87224 */ /* 0x002fe200078e000e */
[----:B--2---:R-:W-:Y:S01]  /*3630*/  MOV R219, R11 ;  /* 0x0000000b00db7202 */ /* 0x004fe20000000f00 */
[----:B------:R-:W-:Y:S01]  /*3640*/  IMAD.MOV.U32 R217, RZ, RZ, R13 ;  /* 0x000000ffffd97224 */ /* 0x000fe200078e000d */
[----:B------:R1:W-:Y:S01]  /*3650*/  STL.64 [R1+0x98], R212 ;  /* 0x000098d401007387 */ /* 0x0003e20000100a00 */
[----:B------:R-:W-:Y:S02]  /*3660*/  IMAD.MOV.U32 R218, RZ, RZ, R12 ;  /* 0x000000ffffda7224 */ /* 0x000fe400078e000c */
[----:B----4-:R-:W-:Y:S02]  /*3670*/  IMAD.MOV.U32 R220, RZ, RZ, R10 ;  /* 0x000000ffffdc7224 */ /* 0x010fe400078e000a */
[----:B------:R-:W-:-:S02]  /*3680*/  IMAD.MOV.U32 R221, RZ, RZ, R9 ;  /* 0x000000ffffdd7224 */ /* 0x000fc400078e0009 */
[----:B------:R-:W-:Y:S02]  /*3690*/  IMAD.MOV.U32 R222, RZ, RZ, R8 ;  /* 0x000000ffffde7224 */ /* 0x000fe400078e0008 */
[----:B0-----:R-:W-:Y:S02]  /*36a0*/  IMAD.MOV.U32 R214, RZ, RZ, R19 ;  /* 0x000000ffffd67224 */ /* 0x001fe400078e0013 */
[----:B------:R-:W-:Y:S02]  /*36b0*/  IMAD.MOV.U32 R215, RZ, RZ, R15 ;  /* 0x000000ffffd77224 */ /* 0x000fe400078e000f */
[----:B-1----:R-:W-:Y:S02]  /*36c0*/  IMAD.MOV.U32 R212, RZ, RZ, R21 ;  /* 0x000000ffffd47224 */ /* 0x002fe400078e0015 */
[----:B------:R-:W-:Y:S02]  /*36d0*/  IMAD.MOV.U32 R213, RZ, RZ, R20 ;  /* 0x000000ffffd57224 */ /* 0x000fe400078e0014 */
[----:B------:R-:W-:-:S02]  /*36e0*/  IMAD.MOV.U32 R223, RZ, RZ, R7 ;  /* 0x000000ffffdf7224 */ /* 0x000fc400078e0007 */
[----:B------:R-:W-:Y:S02]  /*36f0*/  IMAD.MOV.U32 R224, RZ, RZ, R6 ;  /* 0x000000ffffe07224 */ /* 0x000fe400078e0006 */
[----:B------:R-:W-:Y:S02]  /*3700*/  IMAD.MOV.U32 R225, RZ, RZ, R4 ;  /* 0x000000ffffe17224 */ /* 0x000fe400078e0004 */
[----:B------:R-:W-:Y:S02]  /*3710*/  IMAD.MOV.U32 R226, RZ, RZ, R3 ;  /* 0x000000ffffe27224 */ /* 0x000fe400078e0003 */
[----:B------:R-:W-:Y:S01]  /*3720*/  IMAD.MOV.U32 R227, RZ, RZ, R0 ;  /* 0x000000ffffe37224 */ /* 0x000fe200078e0000 */
[----:B------:R-:W-:Y:S01]  /*3730*/  UMOV UR8, UR32 ;  /* 0x0000002000087c82 */ /* 0x000fe20008000000 */
[----:B------:R-:W-:Y:S01]  /*3740*/  UMOV UR9, UR33 ;  /* 0x0000002100097c82 */ /* 0x000fe20008000000 */
[----:B------:R-:W-:-:S03]  /*3750*/  WARPGROUP.DEPBAR.LE gsb0, 0x0 ;  /* 0x00008000000079c5 */ /* 0x000fc60000010000 */
[----:B------:R-:W-:-:S06]  /*3760*/  WARPGROUP.ARRIVE ;  /* 0x00000000000079c5 */ /* 0x000fcc0000000000 */
[----:B------:R-:W-:Y:S03]  /*3770*/  HGMMA.64x32x16.F32.BF16 R212, gdesc[UR8], R212, gsb0 ;  /* 0x0060000008d479f0 */ /* 0x000fe600080018d4 */
[----:B------:R-:W-:Y:S02]  /*3780*/  WARPGROUP.DEPBAR.LE gsb0, 0x0 ;  /* 0x00008000000079c5 */ /* 0x000fe40000010000 */
[----:B------:R-:W-:Y:S04]  /*3790*/  STL.64 [R1], R212 ;  /* 0x000000d401007387 */ /* 0x000fe80000100a00 */
[----:B------:R0:W-:Y:S04]  /*37a0*/  STL.64 [R1+0x8], R214 ;  /* 0x000008d601007387 */ /* 0x0001e80000100a00 */
[----:B------:R1:W-:Y:S04]  /*37b0*/  STL.64 [R1+0x10], R216 ;  /* 0x000010d801007387 */ /* 0x0003e80000100a00 */
[----:B------:R1:W-:Y:S04]  /*37c0*/  STL.64 [R1+0x18], R218 ;  /* 0x000018da01007387 */ /* 0x0003e80000100a00 */
[----:B------:R1:W-:Y:S04]  /*37d0*/  STL.64 [R1+0x20], R220 ;  /* 0x000020dc01007387 */ /* 0x0003e80000100a00 */
[----:B------:R1:W-:Y:S04]  /*37e0*/  STL.64 [R1+0x28], R222 ;  /* 0x000028de01007387 */ /* 0x0003e80000100a00 */
[----:B------:R1:W-:Y:S04]  /*37f0*/  STL.64 [R1+0x30], R224 ;  /* 0x000030e001007387 */ /* 0x0003e80000100a00 */
[----:B------:R1:W-:Y:S04]  /*3800*/  STL.64 [R1+0x38], R226 ;  /* 0x000038e201007387 */ /* 0x0003e80000100a00 */
[----:B0-----:R1:W5:Y:S04]  /*3810*/  LDL.LU.64 R214, [R1+0xa0] ;  /* 0x0000a00001d67983 */ /* 0x0013680000300a00 */
[----:B------:R1:W5:Y:S01]  /*3820*/  LDL.LU.64 R212, [R1+0x98] ;  /* 0x0000980001d47983 */ /* 0x0003620000300a00 */
[----:B------:R-:W-:Y:S05]  /*3830*/  @!P1 BRA `(.L_x_18) ;  /* 0x0000002800c49947 */ /* 0x000fea0003800000 */
[----:B------:R-:W-:Y:S01]  /*3840*/  UIADD3 UR7, UR37, 0x1, URZ ;  /* 0x0000000125077890 */ /* 0x000fe2000fffe03f */
[----:B------:R-:W-:-:S03]  /*3850*/  IMAD.MOV.U32 R4, RZ, RZ, R5 ;  /* 0x000000ffff047224 */ /* 0x000fc600078e0005 */
[----:B------:R-:W-:-:S04]  /*3860*/  UISETP.NE.AND UP0, UPT, UR7, 0x4, UPT ;  /* 0x000000040700788c */ /* 0x000fc8000bf05270 */
[----:B------:R-:W-:Y:S02]  /*3870*/  USEL UR6, URZ, 0x1, UP0 ;  /* 0x000000013f067887 */ /* 0x000fe40008000000 */
[----:B------:R-:W-:Y:S02]  /*3880*/  USEL UR7, UR7, URZ, UP0 ;  /* 0x0000003f07077287 */ /* 0x000fe40008000000 */
[----:B------:R-:W-:-:S06]  /*3890*/  ULOP3.LUT UR6, UR36, UR6, URZ, 0x3c, !UPT ;  /* 0x0000000624067292 */ /* 0x000fcc000f8e3c3f */
[----:B------:R-:W-:Y:S01]  /*38a0*/  IMAD.U32 R3, RZ, RZ, UR6 ;  /* 0x00000006ff037e24 */ /* 0x000fe2000f8e00ff */
[----:B------:R-:W-:-:S06]  /*38b0*/  UMOV UR6, UR37 ;  /* 0x0000002500067c82 */ /* 0x000fcc0008000000 */
.L_x_25:
[----:B------:R-:W-:Y:S05]  /*38c0*/  @!P0 BRA `(.L_x_19) ;  /* 0x0000000000048947 */ /* 0x000fea0003800000 */
[----:B------:R-:W-:Y:S01]  /*38d0*/  BPT.TRAP 0x1 ;  /* 0x000000040000795c */ /* 0x000fe20000300000 */
.L_x_19:
[----:B------:R-:W-:Y:S01]  /*38e0*/  ULEA UR8, UR7, UR39, 0x3 ;  /* 0x0000002707087291 */ /* 0x000fe2000f8e183f */
[----:B------:R-:W-:-:S08]  /*38f0*/  SHF.L.U32 R0, R3, 0x1f, RZ ;  /* 0x0000001f03007819 */ /* 0x000fd000000006ff */
[----:B------:R0:W2:Y:S01]  /*3900*/  SYNCS.PHASECHK.TRANS64.TRYWAIT P1, [UR8], R0 ;  /* 0x00000000ff0075a7 */ /* 0x0000a20008020148 */
[----:B------:R-:W-:Y:S05]  /*3910*/  @!P0 BRA `(.L_x_20) ;  /* 0x0000000000048947 */ /* 0x000fea0003800000 */
[----:B------:R-:W-:Y:S01]  /*3920*/  BPT.TRAP 0x1 ;  /* 0x000000040000795c */ /* 0x000fe20000300000 */
.L_x_20:
[----:B--2---:R-:W-:Y:S05]  /*3930*/  @P1 BRA `(.L_x_21) ;  /* 0x0000000000081947 */ /* 0x004fea0003800000 */
[----:B------:R-:W2:Y:S02]  /*3940*/  SYNCS.PHASECHK.TRANS64.TRYWAIT P1, [UR8], R0 ;  /* 0x00000000ff0075a7 */ /* 0x000ea40008020148 */
[----:B--2---:R-:W-:Y:S05]  /*3950*/  @!P1 BRA `(.L_x_22) ;  /* 0x0000012800109947 */ /* 0x004fea0003800000 */
.L_x_21:
[----:B------:R-:W-:Y:S04]  /*3960*/  STL.64 [R1+0x260], R198 ;  /* 0x000260c601007387 */ /* 0x000fe80000100a00 */
[----:B------:R-:W-:Y:S04]  /*3970*/  STL.64 [R1+0x258], R196 ;  /* 0x000258c401007387 */ /* 0x000fe80000100a00 */
[----:B------:R-:W-:Y:S04]  /*3980*/  STL.64 [R1+0x250], R194 ;  /* 0x000250c201007387 */ /* 0x000fe80000100a00 */
[----:B------:R-:W-:Y:S04]  /*3990*/  STL.64 [R1+0x248], R192 ;  /* 0x000248c001007387 */ /* 0x000fe80000100a00 */
[----:B------:R-:W-:Y:S04]  /*39a0*/  STL.64 [R1+0x240], R190 ;  /* 0x000240be01007387 */ /* 0x000fe80000100a00 */
[----:B------:R-:W-:Y:S04]  /*39b0*/  STL.64 [R1+0x238], R188 ;  /* 0x000238bc01007387 */ /* 0x000fe80000100a00 */
[----:B------:R-:W-:Y:S04]  /*39c0*/  STL.64 [R1+0x230], R186 ;  /* 0x000230ba01007387 */ /* 0x000fe80000100a00 */
[----:B------:R3:W-:Y:S04]  /*39d0*/  STL.64 [R1+0x228], R184 ;  /* 0x000228b801007387 */ /* 0x0007e80000100a00 */
[----:B---3--:R-:W3:Y:S04]  /*39e0*/  LDL.LU.64 R184, [R1+0x40] ;  /* 0x0000400001b87983 */ /* 0x008ee80000300a00 */
[----:B------:R-:W3:Y:S04]  /*39f0*/  LDL.LU.64 R186, [R1+0x48] ;  /* 0x0000480001ba7983 */ /* 0x000ee80000300a00 */
[----:B------:R-:W3:Y:S04]  /*3a00*/  LDL.LU.64 R188, [R1+0x50] ;  /* 0x0000500001bc7983 */ /* 0x000ee80000300a00 */
[----:B------:R-:W3:Y:S04]  /*3a10*/  LDL.LU.64 R190, [R1+0x58] ;  /* 0x0000580001be7983 */ /* 0x000ee80000300a00 */
[----:B------:R-:W3:Y:S04]  /*3a20*/  LDL.LU.64 R192, [R1+0x60] ;  /* 0x0000600001c07983 */ /* 0x000ee80000300a00 */
[----:B------:R-:W3:Y:S04]  /*3a30*/  LDL.LU.64 R194, [R1+0x68] ;  /* 0x0000680001c27983 */ /* 0x000ee80000300a00 */
[----:B------:R-:W3:Y:S04]  /*3a40*/  LDL.LU.64 R196, [R1+0x70] ;  /* 0x0000700001c47983 */ /* 0x000ee80000300a00 */
[----:B------:R-:W3:Y:S01]  /*3a50*/  LDL.LU.64 R198, [R1+0x78] ;  /* 0x0000780001c67983 */ /* 0x000ee20000300a00 */
[----:B------:R-:W-:-:S02]  /*3a60*/  UIMAD UR40, UR7, 0x600, UR4 ;  /* 0x00000600072878a4 */ /* 0x000fc4000f8e0204 */
[----:B------:R-:W-:Y:S01]  /*3a70*/  UIMAD UR41, UR7, 0x700, UR5 ;  /* 0x00000700072978a4 */ /* 0x000fe2000f8e0205 */
[----:B------:R-:W-:Y:S01]  /*3a80*/  UMOV UR9, 0x40000040 ;  /* 0x4000004000097882 */ /* 0x000fe20000000000 */
[----:B------:R-:W-:Y:S02]  /*3a90*/  UMOV UR11, 0x40000040 ;  /* 0x40000040000b7882 */ /* 0x000fe40000000000 */
[----:B------:R-:W-:Y:S01]  /*3aa0*/  UIADD3 UR14, UR41, 0x100, URZ ;  /* 0x00000100290e7890 */ /* 0x000fe2000fffe03f */
[----:B------:R-:W-:Y:S02]  /*3ab0*/  UMOV UR8, UR40 ;  /* 0x0000002800087c82 */ /* 0x000fe40008000000 */
[----:B------:R-:W-:Y:S01]  /*3ac0*/  UMOV UR10, UR41 ;  /* 0x00000029000a7c82 */ /* 0x000fe20008000000 */
        /* <DEDUP_REMOVED lines=18> */
[----:B-----5:R-:W-:Y:S01]  /*3bf0*/  WARPGROUP.ARRIVE ;  /* 0x00000000000079c5 */ /* 0x020fe20000000000 */
[----:B------:R-:W-:Y:S01]  /*3c00*/  UIADD3 UR30, UR41, 0x500, URZ ;  /* 0x00000500291e7890 */ /* 0x000fe2000fffe03f */
[----:B--2---:R-:W-:Y:S01]  /*3c10*/  IMAD.MOV.U32 R6, RZ, RZ, R198 ;  /* 0x000000ffff067224 */ /* 0x004fe200078e00c6 */
[----:B------:R-:W-:Y:S01]  /*3c20*/  UMOV UR28, UR8 ;  /* 0x00000008001c7c82 */ /* 0x000fe20008000000 */
[----:B------:R-:W-:Y:S01]  /*3c30*/  UMOV UR29, UR9 ;  /* 0x00000009001d7c82 */ /* 0x000fe20008000000 */
[----:B------:R-:W-:Y:S01]  /*3c40*/  UMOV UR31, 0x40000040 ;  /* 0x40000040001f7882 */ /* 0x000fe20000000000 */
[----:B------:R-:W-:Y:S01]  /*3c50*/  HGMMA.64x32x16.F32.BF16 R200, gdesc[UR12], R200, gsb0 ;  /* 0x006000000cc879f0 */ /* 0x000fe200080018c8 */
[----:B------:R-:W-:Y:S01]  /*3c60*/  UIADD3 UR34, UR41, 0x600, URZ ;  /* 0x0000060029227890 */ /* 0x000fe2000fffe03f */
[----:B0-----:R-:W-:Y:S01]  /*3c70*/  IMAD.MOV.U32 R0, RZ, RZ, R199 ;  /* 0x000000ffff007224 */ /* 0x001fe200078e00c7 */
[----:B------:R-:W-:Y:S01]  /*3c80*/  UMOV UR32, UR8 ;  /* 0x0000000800207c82 */ /* 0x000fe20008000000 */
[----:B------:R-:W-:Y:S01]  /*3c90*/  UMOV UR33, UR9 ;  /* 0x0000000900217c82 */ /* 0x000fe20008000000 */
[----:B------:R-:W-:Y:S01]  /*3ca0*/  UMOV UR35, 0x40000040 ;  /* 0x4000004000237882 */ /* 0x000fe20000000000 */
[----:B------:R-:W-:Y:S01]  /*3cb0*/  UIADD3 UR12, UR40, 0x400, URZ ;  /* 0x00000400280c7890 */ /* 0x000fe2000fffe03f */
[----:B------:R-:W-:Y:S01]  /*3cc0*/  IMAD.MOV.U32 R8, RZ, RZ, R196 ;  /* 0x000000ffff087224 */ /* 0x000fe200078e00c4 */
[----:B------:R-:W2:Y:S01]  /*3cd0*/  LDL.LU.64 R198, [R1+0x260] ;  /* 0x0002600001c67983 */ /* 0x000ea20000300a00 */
[----:B------:R-:W-:Y:S01]  /*3ce0*/  IMAD.MOV.U32 R7, RZ, RZ, R197 ;  /* 0x000000ffff077224 */ /* 0x000fe200078e00c5 */
[----:B------:R-:W-:Y:S01]  /*3cf0*/  MOV R10, R194 ;  /* 0x000000c2000a7202 */ /* 0x000fe20000000f00 */
[----:B------:R-:W-:Y:S01]  /*3d00*/  IMAD.MOV.U32 R9, RZ, RZ, R195 ;  /* 0x000000ffff097224 */ /* 0x000fe200078e00c3 */
[----:B------:R-:W2:Y:S01]  /*3d10*/  LDL.LU.64 R196, [R1+0x258] ;  /* 0x0002580001c47983 */ /* 0x000ea20000300a00 */
[----:B------:R-:W-:-:S02]  /*3d20*/  IMAD.MOV.U32 R12, RZ, RZ, R192 ;  /* 0x000000ffff0c7224 */ /* 0x000fc400078e00c0 */
[----:B------:R-:W-:Y:S01]  /*3d30*/  IMAD.MOV.U32 R11, RZ, RZ, R193 ;  /* 0x000000ffff0b7224 */ /* 0x000fe200078e00c1 */
[----:B------:R-:W2:Y:S01]  /*3d40*/  LDL.LU.64 R194, [R1+0x250] ;  /* 0x0002500001c27983 */ /* 0x000ea20000300a00 */
[----:B------:R-:W-:Y:S02]  /*3d50*/  IMAD.MOV.U32 R14, RZ, RZ, R190 ;  /* 0x000000ffff0e7224 */ /* 0x000fe400078e00be */
[----:B------:R-:W-:Y:S01]  /*3d60*/  IMAD.MOV.U32 R13, RZ, RZ, R191 ;  /* 0x000000ffff0d7224 */ /* 0x000fe200078e00bf */
[----:B------:R-:W2:Y:S01]  /*3d70*/  LDL.LU.64 R192, [R1+0x248] ;  /* 0x0002480001c07983 */ /* 0x000ea20000300a00 */
[----:B------:R-:W-:Y:S02]  /*3d80*/  IMAD.MOV.U32 R19, RZ, RZ, R188 ;  /* 0x000000ffff137224 */ /* 0x000fe400078e00bc */
[----:B------:R-:W-:Y:S01]  /*3d90*/  IMAD.MOV.U32 R15, RZ, RZ, R189 ;  /* 0x000000ffff0f7224 */ /* 0x000fe200078e00bd */
[----:B------:R-:W2:Y:S01]  /*3da0*/  LDL.LU.64 R190, [R1+0x240] ;  /* 0x0002400001be7983 */ /* 0x000ea20000300a00 */
[----:B------:R-:W-:-:S02]  /*3db0*/  IMAD.MOV.U32 R21, RZ, RZ, R186 ;  /* 0x000000ffff157224 */ /* 0x000fc400078e00ba */
[----:B------:R-:W-:Y:S01]  /*3dc0*/  IMAD.MOV.U32 R20, RZ, RZ, R187 ;  /* 0x000000ffff147224 */ /* 0x000fe200078e00bb */
[----:B------:R-:W2:Y:S01]  /*3dd0*/  LDL.LU.64 R188, [R1+0x238] ;  /* 0x0002380001bc7983 */ /* 0x000ea20000300a00 */
[----:B-1----:R-:W-:Y:S02]  /*3de0*/  IMAD.MOV.U32 R216, RZ, RZ, R184 ;  /* 0x000000ffffd87224 */ /* 0x002fe400078e00b8 */
[----:B------:R-:W-:Y:S01]  /*3df0*/  IMAD.MOV.U32 R23, RZ, RZ, R185 ;  /* 0x000000ffff177224 */ /* 0x000fe200078e00b9 */
[----:B------:R-:W2:Y:S04]  /*3e00*/  LDL.LU.64 R186, [R1+0x230] ;  /* 0x0002300001ba7983 */ /* 0x000ea80000300a00 */
[----:B------:R-:W2:Y:S01]  /*3e10*/  LDL.LU.64 R184, [R1+0x228] ;  /* 0x0002280001b87983 */ /* 0x000ea20000300a00 */
[----:B------:R-:W-:-:S02]  /*3e20*/  WARPGROUP.DEPBAR.LE gsb0, 0x0 ;  /* 0x00008000000079c5 */ /* 0x000fc40000010000 */
        /* <DEDUP_REMOVED lines=14> */
[----:B------:R-:W-:Y:S01]  /*3f10*/  UMOV UR32, UR12 ;  /* 0x0000000c00207c82 */ /* 0x000fe20008000000 */
[----:B------:R-:W-:Y:S01]  /*3f20*/  UMOV UR33, 0x40000040 ;  /* 0x4000004000217882 */ /* 0x000fe20000000000 */
[----:B------:R-:W-:Y:S02]  /*3f30*/  WARPGROUP.DEPBAR.LE gsb0, 0x0 ;  /* 0x00008000000079c5 */ /* 0x000fe40000010000 */
[----:B------:R-:W-:-:S06]  /*3f40*/  WARPGROUP.ARRIVE ;  /* 0x00000000000079c5 */ /* 0x000fcc0000000000 */
[----:B------:R-:W-:Y:S01]  /*3f50*/  HGMMA.64x32x16.F32.BF16 R24, gdesc[UR32], R24, gsb0 ;  /* 0x00600000201879f0 */ /* 0x000fe20008001818 */
[----:B------:R-:W-:Y:S01]  /*3f60*/  UMOV UR28, UR32 ;  /* 0x00000020001c7c82 */ /* 0x000fe20008000000 */
[----:B------:R-:W-:Y:S01]  /*3f70*/  UMOV UR29, UR33 ;  /* 0x00000021001d7c82 */ /* 0x000fe20008000000 */
[----:B------:R0:W-:Y:S04]  /*3f80*/  STL.64 [R1+0x1e0], R214 ;  /* 0x0001e0d601007387 */ /* 0x0001e80000100a00 */
[----:B------:R1:W-:Y:S04]  /*3f90*/  STL.64 [R1+0x1d8], R212 ;  /* 0x0001d8d401007387 */ /* 0x0003e80000100a00 */
[----:B------:R3:W-:Y:S04]  /*3fa0*/  STL.64 [R1+0x1d0], R210 ;  /* 0x0001d0d201007387 */ /* 0x0007e80000100a00 */
[----:B------:R4:W-:Y:S01]  /*3fb0*/  STL.64 [R1+0x1c8], R208 ;  /* 0x0001c8d001007387 */ /* 0x0009e20000100a00 */
[----:B0-----:R-:W-:Y:S01]  /*3fc0*/  IMAD.MOV.U32 R214, RZ, RZ, R6 ;  /* 0x000000ffffd67224 */ /* 0x001fe200078e0006 */
[----:B------:R-:W-:-:S02]  /*3fd0*/  MOV R215, R0 ;  /* 0x0000000000d77202 */ /* 0x000fc40000000f00 */
[----:B------:R0:W-:Y:S01]  /*3fe0*/  STL.64 [R1+0x1c0], R206 ;  /* 0x0001c0ce01007387 */ /* 0x0001e20000100a00 */
[----:B-1----:R-:W-:Y:S02]  /*3ff0*/  IMAD.MOV.U32 R212, RZ, RZ, R8 ;  /* 0x000000ffffd47224 */ /* 0x002fe400078e0008 */
[----:B------:R-:W-:Y:S01]  /*4000*/  IMAD.MOV.U32 R213, RZ, RZ, R7 ;  /* 0x000000ffffd57224 */ /* 0x000fe200078e0007 */
[----:B------:R1:W-:Y:S01]  /*4010*/  STL.64 [R1+0x1b8], R204 ;  /* 0x0001b8cc01007387 */ /* 0x0003e20000100a00 */
[----:B---3--:R-:W-:Y:S02]  /*4020*/  IMAD.MOV.U32 R210, RZ, RZ, R10 ;  /* 0x000000ffffd27224 */ /* 0x008fe400078e000a */
[----:B------:R-:W-:Y:S01]  /*4030*/  IMAD.MOV.U32 R211, RZ, RZ, R9 ;  /* 0x000000ffffd37224 */ /* 0x000fe200078e0009 */
[----:B------:R3:W-:Y:S01]  /*4040*/  STL.64 [R1+0x1b0], R202 ;  /* 0x0001b0ca01007387 */ /* 0x0007e20000100a00 */
[----:B----4-:R-:W-:Y:S02]  /*4050*/  IMAD.MOV.U32 R208, RZ, RZ, R12 ;  /* 0x000000ffffd07224 */ /* 0x010fe400078e000c */
[----:B------:R-:W-:Y:S01]  /*4060*/  IMAD.MOV.U32 R209, RZ, RZ, R11 ;  /* 0x000000ffffd17224 */ /* 0x000fe200078e000b */
[----:B------:R4:W-:Y:S01]  /*4070*/  STL.64 [R1+0x1a8], R200 ;  /* 0x0001a8c801007387 */ /* 0x0009e20000100a00 */
[----:B0-----:R-:W-:-:S02]  /*4080*/  IMAD.MOV.U32 R206, RZ, RZ, R14 ;  /* 0x000000ffffce7224 */ /* 0x001fc400078e000e */
[----:B------:R-:W-:Y:S01]  /*4090*/  IMAD.MOV.U32 R207, RZ, RZ, R13 ;  /* 0x000000ffffcf7224 */ /* 0x000fe200078e000d */
[----:B------:R-:W-:Y:S01]  /*40a0*/  STL.64 [R1+0x220], R214 ;  /* 0x000220d601007387 */ /* 0x000fe20000100a00 */
[----:B-1----:R-:W-:Y:S02]  /*40b0*/  IMAD.MOV.U32 R204, RZ, RZ, R19 ;  /* 0x000000ffffcc7224 */ /* 0x002fe400078e0013 */
[----:B------:R-:W-:Y:S01]  /*40c0*/  IMAD.MOV.U32 R205, RZ, RZ, R15 ;  /* 0x000000ffffcd7224 */ /* 0x000fe200078e000f */
[----:B------:R-:W-:Y:S02]  /*40d0*/  WARPGROUP.DEPBAR.LE gsb0, 0x0 ;  /* 0x00008000000079c5 */ /* 0x000fe40000010000 */
[----:B------:R-:W-:-:S06]  /*40e0*/  WARPGROUP.ARRIVE ;  /* 0x00000000000079c5 */ /* 0x000fcc0000000000 */
[----:B------:R-:W-:Y:S01]  /*40f0*/  HGMMA.64x32x16.F32.BF16 R56, gdesc[UR28], R56, gsb0 ;  /* 0x006000001c3879f0 */ /* 0x000fe20008001838 */
[----:B---3--:R-:W-:Y:S01]  /*4100*/  IMAD.MOV.U32 R202, RZ, RZ, R21 ;  /* 0x000000ffffca7224 */ /* 0x008fe200078e0015 */
[----:B------:R-:W-:Y:S01]  /*4110*/  STL.64 [R1+0x218], R212 ;  /* 0x000218d401007387 */ /* 0x000fe20000100a00 */
[----:B------:R-:W-:Y:S02]  /*4120*/  IMAD.MOV.U32 R203, RZ, RZ, R20 ;  /* 0x000000ffffcb7224 */ /* 0x000fe400078e0014 */
[----:B----4-:R-:W-:Y:S01]  /*4130*/  IMAD.MOV.U32 R200, RZ, RZ, R216 ;  /* 0x000000ffffc87224 */ /* 0x010fe200078e00d8 */
[----:B------:R-:W-:Y:S01]  /*4140*/  STL.64 [R1+0x210], R210 ;  /* 0x000210d201007387 */ /* 0x000fe20000100a00 */
[----:B------:R-:W-:-:S03]  /*4150*/  IMAD.MOV.U32 R201, RZ, RZ, R23 ;  /* 0x000000ffffc97224 */ /* 0x000fc600078e0017 */
[----:B------:R-:W-:Y:S04]  /*4160*/  STL.64 [R1+0x208], R208 ;  /* 0x000208d001007387 */ /* 0x000fe80000100a00 */
[----:B------:R-:W-:Y:S04]  /*4170*/  STL.64 [R1+0x200], R206 ;  /* 0x000200ce01007387 */ /* 0x000fe80000100a00 */
[----:B------:R-:W-:Y:S04]  /*4180*/  STL.64 [R1+0x1f8], R204 ;  /* 0x0001f8cc01007387 */ /* 0x000fe80000100a00 */
[----:B------:R-:W-:Y:S04]  /*4190*/  STL.64 [R1+0x1f0], R202 ;  /* 0x0001f0ca01007387 */ /* 0x000fe80000100a00 */
[----:B------:R0:W-:Y:S04]  /*41a0*/  STL.64 [R1+0x1e8], R200 ;  /* 0x0001e8c801007387 */ /* 0x0001e80000100a00 */
[----:B0-----:R-:W3:Y:S04]  /*41b0*/  LDL.LU.64 R200, [R1] ;  /* 0x0000000001c87983 */ /* 0x001ee80000300a00 */
[----:B------:R-:W3:Y:S04]  /*41c0*/  LDL.LU.64 R202, [R1+0x8] ;  /* 0x0000080001ca7983 */ /* 0x000ee80000300a00 */
[----:B------:R-:W3:Y:S04]  /*41d0*/  LDL.LU.64 R204, [R1+0x10] ;  /* 0x0000100001cc7983 */ /* 0x000ee80000300a00 */
[----:B------:R-:W3:Y:S04]  /*41e0*/  LDL.LU.64 R206, [R1+0x18] ;  /* 0x0000180001ce7983 */ /* 0x000ee80000300a00 */
[----:B------:R-:W3:Y:S04]  /*41f0*/  LDL.LU.64 R208, [R1+0x20] ;  /* 0x0000200001d07983 */ /* 0x000ee80000300a00 */
[----:B------:R-:W3:Y:S04]  /*4200*/  LDL.LU.64 R210, [R1+0x28] ;  /* 0x0000280001d27983 */ /* 0x000ee80000300a00 */
[----:B------:R-:W3:Y:S04]  /*4210*/  LDL.LU.64 R212, [R1+0x30] ;  /* 0x0000300001d47983 */ /* 0x000ee80000300a00 */
[----:B------:R-:W3:Y:S01]  /*4220*/  LDL.LU.64 R214, [R1+0x38] ;  /* 0x0000380001d67983 */ /* 0x000ee20000300a00 */
[----:B------:R-:W-:-:S02]  /*4230*/  WARPGROUP.DEPBAR.LE gsb0, 0x0 ;  /* 0x00008000000079c5 */ /* 0x000fc40000010000 */
[----:B------:R-:W-:Y:S01]  /*4240*/  WARPGROUP.ARRIVE ;  /* 0x00000000000079c5 */ /* 0x000fe20000000000 */
[----:B------:R-:W-:Y:S01]  /*4250*/  UMOV UR24, UR32 ;  /* 0x0000002000187c82 */ /* 0x000fe20008000000 */
[----:B------:R-:W-:-:S04]  /*4260*/  UMOV UR25, UR33 ;  /* 0x0000002100197c82 */ /* 0x000fc80008000000 */
        /* <DEDUP_REMOVED lines=16> */
[----:B------:R-:W-:Y:S01]  /*4370*/  UMOV UR34, UR10 ;  /* 0x0000000a00227c82 */ /* 0x000fe20008000000 */
[----:B------:R-:W-:Y:S01]  /*4380*/  UMOV UR35, UR11 ;  /* 0x0000000b00237c82 */ /* 0x000fe20008000000 */
[----:B------:R-:W-:Y:S02]  /*4390*/  WARPGROUP.DEPBAR.LE gsb0, 0x0 ;  /* 0x00008000000079c5 */ /* 0x000fe40000010000 */
[----:B---3--:R-:W-:-:S06]  /*43a0*/  WARPGROUP.ARRIVE ;  /* 0x00000000000079c5 */ /* 0x008fcc0000000000 */
[----:B------:R-:W-:Y:S03]  /*43b0*/  HGMMA.64x32x16.F32.BF16 R200, gdesc[UR32], R200, gsb0 ;  /* 0x0060000020c879f0 */ /* 0x000fe600080018c8 */
[----:B------:R-:W-:Y:S02]  /*43c0*/  WARPGROUP.DEPBAR.LE gsb0, 0x0 ;  /* 0x00008000000079c5 */ /* 0x000fe40000010000 */
[----:B------:R-:W-:Y:S02]  /*43d0*/  IMAD.MOV.U32 R6, RZ, RZ, R214 ;  /* 0x000000ffff067224 */ /* 0x000fe400078e00d6 */
        /* <DEDUP_REMOVED lines=21> */
[----:B------:R-:W-:-:S03]  /*4530*/  IMAD.MOV.U32 R23, RZ, RZ, R201 ;  /* 0x000000ffff177224 */ /* 0x000fc600078e00c9 */
[----:B------:R-:W2:Y:S01]  /*4540*/  LDL.LU.64 R200, [R1+0x1e8] ;  /* 0x0001e80001c87983 */ /* 0x000ea20000300a00 */
[----:B------:R-:W-:Y:S02]  /*4550*/  UIADD3 UR8, UR40, 0x2, URZ ;  /* 0x0000000228087890 */ /* 0x000fe4000fffe03f */
[----:B------:R-:W-:Y:S01]  /*4560*/  UIADD3 UR10, UR41, 0x2, URZ ;  /* 0x00000002290a7890 */ /* 0x000fe2000fffe03f */
[----:B------:R-:W-:Y:S01]  /*4570*/  UMOV UR9, 0x40000040 ;  /* 0x4000004000097882 */ /* 0x000fe20000000000 */
[----:B------:R-:W-:Y:S01]  /*4580*/  UMOV UR11, 0x40000040 ;  /* 0x40000040000b7882 */ /* 0x000fe20000000000 */
[----:B--2---:R-:W-:-:S06]  /*4590*/  WARPGROUP.ARRIVE ;  /* 0x00000000000079c5 */ /* 0x004fcc0000000000 */
[----:B------:R-:W-:Y:S03]  /*45a0*/  HGMMA.64x32x16.F32.BF16 R200, gdesc[UR8], R200, gsb0 ;  /* 0x0060000008c879f0 */ /* 0x000fe600080018c8 */
[----:B------:R-:W-:Y:S02]  /*45b0*/  WARPGROUP.DEPBAR.LE gsb0, 0x0 ;  /* 0x00008000000079c5 */ /* 0x000fe40000010000 */
        /* <DEDUP_REMOVED lines=8> */
[----:B0-----:R-:W2:Y:S04]  /*4640*/  LDL.LU.64 R214, [R1+0x1e0] ;  /* 0x0001e00001d67983 */ /* 0x001ea80000300a00 */
[----:B------:R-:W2:Y:S04]  /*4650*/  LDL.LU.64 R212, [R1+0x1d8] ;  /* 0x0001d80001d47983 */ /* 0x000ea80000300a00 */
[----:B------:R-:W2:Y:S04]  /*4660*/  LDL.LU.64 R210, [R1+0x1d0] ;  /* 0x0001d00001d27983 */ /* 0x000ea80000300a00 */
[----:B------:R-:W2:Y:S04]  /*4670*/  LDL.LU.64 R208, [R1+0x1c8] ;  /* 0x0001c80001d07983 */ /* 0x000ea80000300a00 */
[----:B------:R-:W2:Y:S04]  /*4680*/  LDL.LU.64 R206, [R1+0x1c0] ;  /* 0x0001c00001ce7983 */ /* 0x000ea80000300a00 */
[----:B------:R-:W2:Y:S04]  /*4690*/  LDL.LU.64 R204, [R1+0x1b8] ;  /* 0x0001b80001cc7983 */ /* 0x000ea80000300a00 */
[----:B------:R-:W2:Y:S04]  /*46a0*/  LDL.LU.64 R202, [R1+0x1b0] ;  /* 0x0001b00001ca7983 */ /* 0x000ea80000300a00 */
        /* <DEDUP_REMOVED lines=59> */
[----:B------:R-:W3:Y:S04]  /*4a60*/  LDL.LU.64 R202, [R1+0x48] ;  /* 0x0000480001ca7983 */ /* 0x000ee80000300a00 */
[----:B------:R-:W4:Y:S04]  /*4a70*/  LDL.LU.64 R204, [R1+0x50] ;  /* 0x0000500001cc7983 */ /* 0x000f280000300a00 */
[----:B------:R-:W2:Y:S04]  /*4a80*/  LDL.LU.64 R206, [R1+0x58] ;  /* 0x0000580001ce7983 */ /* 0x000ea80000300a00 */
[----:B------:R-:W3:Y:S01]  /*4a90*/  LDL.LU.64 R208, [R1+0x60] ;  /* 0x0000600001d07983 */ /* 0x000ee20000300a00 */
[----:B------:R-:W-:-:S02]  /*4aa0*/  WARPGROUP.DEPBAR.LE gsb0, 0x0 ;  /* 0x00008000000079c5 */ /* 0x000fc40000010000 */
[----:B------:R-:W-:Y:S01]  /*4ab0*/  WARPGROUP.ARRIVE ;  /* 0x00000000000079c5 */ /* 0x000fe20000000000 */
[----:B------:R-:W4:Y:S04]  /*4ac0*/  LDL.LU.64 R210, [R1+0x68] ;  /* 0x0000680001d27983 */ /* 0x000f280000300a00 */
[----:B------:R-:W2:Y:S01]  /*4ad0*/  LDL.LU.64 R212, [R1+0x70] ;  /* 0x0000700001d47983 */ /* 0x000ea20000300a00 */
[----:B------:R-:W-:Y:S03]  /*4ae0*/  HGMMA.64x32x16.F32.BF16 R56, gdesc[UR28], R56, gsb0 ;  /* 0x006000001c3879f0 */ /* 0x000fe60008001838 */
[----:B------:R-:W3:Y:S01]  /*4af0*/  LDL.LU.64 R214, [R1+0x78] ;  /* 0x0000780001d67983 */ /* 0x000ee20000300a00 */
        /* <DEDUP_REMOVED lines=30> */
[----:B------:R-:W-:Y:S01]  /*4ce0*/  IMAD.MOV.U32 R227, RZ, RZ, R0 ;  /* 0x000000ffffe37224 */ /* 0x000fe200078e0000 */
[----:B---3--:R0:W-:Y:S04]  /*4cf0*/  STL.64 [R1+0x1a0], R214 ;  /* 0x0001a0d601007387 */ /* 0x0081e80000100a00 */
[----:B--2---:R1:W-:Y:S01]  /*4d00*/  STL.64 [R1+0x198], R212 ;  /* 0x000198d401007387 */ /* 0x0043e20000100a00 */
[----:B0-----:R-:W-:-:S02]  /*4d10*/  IMAD.MOV.U32 R214, RZ, RZ, R21 ;  /* 0x000000ffffd67224 */ /* 0x001fc400078e0015 */
[----:B------:R-:W-:Y:S02]  /*4d20*/  IMAD.MOV.U32 R215, RZ, RZ, R20 ;  /* 0x000000ffffd77224 */ /* 0x000fe400078e0014 */
[----:B-1----:R-:W-:Y:S01]  /*4d30*/  IMAD.MOV.U32 R212, RZ, RZ, R216 ;  /* 0x000000ffffd47224 */ /* 0x002fe200078e00d8 */
[----:B------:R-:W-:Y:S01]  /*4d40*/  MOV R216, R19 ;  /* 0x0000001300d87202 */ /* 0x000fe20000000f00 */
[----:B------:R-:W-:Y:S01]  /*4d50*/  IMAD.MOV.U32 R213, RZ, RZ, R23 ;  /* 0x000000ffffd57224 */ /* 0x000fe200078e0017 */
[----:B------:R-:W-:Y:S01]  /*4d60*/  UMOV UR8, UR32 ;  /* 0x0000002000087c82 */ /* 0x000fe20008000000 */
[----:B------:R-:W-:Y:S01]  /*4d70*/  UMOV UR9, UR33 ;  /* 0x0000002100097c82 */ /* 0x000fe20008000000 */
[----:B------:R-:W-:-:S03]  /*4d80*/  WARPGROUP.DEPBAR.LE gsb0, 0x0 ;  /* 0x00008000000079c5 */ /* 0x000fc60000010000 */
[----:B------:R-:W-:-:S06]  /*4d90*/  WARPGROUP.ARRIVE ;  /* 0x00000000000079c5 */ /* 0x000fcc0000000000 */
[----:B------:R-:W-:Y:S01]  /*4da0*/  HGMMA.64x32x16.F32.BF16 R212, gdesc[UR8], R212, gsb0 ;  /* 0x0060000008d479f0 */ /* 0x000fe200080018d4 */
[----:B----4-:R-:W-:Y:S04]  /*4db0*/  STL.64 [R1+0x190], R210 ;  /* 0x000190d201007387 */ /* 0x010fe80000100a00 */
[----:B------:R-:W-:Y:S04]  /*4dc0*/  STL.64 [R1+0x188], R208 ;  /* 0x000188d001007387 */ /* 0x000fe80000100a00 */
[----:B------:R-:W-:Y:S04]  /*4dd0*/  STL.64 [R1+0x180], R206 ;  /* 0x000180ce01007387 */ /* 0x000fe80000100a00 */
[----:B------:R-:W-:Y:S04]  /*4de0*/  STL.64 [R1+0x178], R204 ;  /* 0x000178cc01007387 */ /* 0x000fe80000100a00 */
[----:B------:R-:W-:Y:S04]  /*4df0*/  STL.64 [R1+0x170], R202 ;  /* 0x000170ca01007387 */ /* 0x000fe80000100a00 */
[----:B------:R-:W-:Y:S01]  /*4e00*/  STL.64 [R1+0x168], R200 ;  /* 0x000168c801007387 */ /* 0x000fe20000100a00 */
[----:B------:R-:W-:-:S03]  /*4e10*/  WARPGROUP.DEPBAR.LE gsb0, 0x0 ;  /* 0x00008000000079c5 */ /* 0x000fc60000010000 */
[----:B------:R-:W-:Y:S04]  /*4e20*/  STL.64 [R1], R212 ;  /* 0x000000d401007387 */ /* 0x000fe80000100a00 */
[----:B------:R0:W-:Y:S04]  /*4e30*/  STL.64 [R1+0x8], R214 ;  /* 0x000008d601007387 */ /* 0x0001e80000100a00 */
[----:B------:R1:W-:Y:S04]  /*4e40*/  STL.64 [R1+0x10], R216 ;  /* 0x000010d801007387 */ /* 0x0003e80000100a00 */
[----:B------:R-:W-:Y:S04]  /*4e50*/  STL.64 [R1+0x18], R218 ;  /* 0x000018da01007387 */ /* 0x000fe80000100a00 */
[----:B------:R-:W-:Y:S04]  /*4e60*/  STL.64 [R1+0x20], R220 ;  /* 0x000020dc01007387 */ /* 0x000fe80000100a00 */
[----:B------:R-:W-:Y:S04]  /*4e70*/  STL.64 [R1+0x28], R222 ;  /* 0x000028de01007387 */ /* 0x000fe80000100a00 */
[----:B------:R-:W-:Y:S04]  /*4e80*/  STL.64 [R1+0x30], R224 ;  /* 0x000030e001007387 */ /* 0x000fe80000100a00 */
[----:B------:R-:W-:Y:S04]  /*4e90*/  STL.64 [R1+0x38], R226 ;  /* 0x000038e201007387 */ /* 0x000fe80000100a00 */
        /* <DEDUP_REMOVED lines=8> */
[----:B------:R-:W-:-:S02]  /*4f20*/  UIADD3 UR8, UR40, 0x4, URZ ;  /* 0x0000000428087890 */ /* 0x000fc4000fffe03f */
[----:B------:R-:W-:Y:S01]  /*4f30*/  UIADD3 UR10, UR41, 0x4, URZ ;  /* 0x00000004290a7890 */ /* 0x000fe2000fffe03f */
[----:B------:R-:W-:Y:S01]  /*4f40*/  UMOV UR9, 0x40000040 ;  /* 0x4000004000097882 */ /* 0x000fe20000000000 */
[----:B------:R-:W-:Y:S01]  /*4f50*/  UMOV UR11, 0x40000040 ;  /* 0x40000040000b7882 */ /* 0x000fe20000000000 */
[----:B--2---:R-:W-:-:S06]  /*4f60*/  WARPGROUP.ARRIVE ;  /* 0x00000000000079c5 */ /* 0x004fcc0000000000 */
[----:B------:R-:W-:Y:S03]  /*4f70*/  HGMMA.64x32x16.F32.BF16 R200, gdesc[UR8], R200, gsb0 ;  /* 0x0060000008c879f0 */ /* 0x000fe600080018c8 */
[----:B------:R-:W-:Y:S02]  /*4f80*/  WARPGROUP.DEPBAR.LE gsb0, 0x0 ;  /* 0x00008000000079c5 */ /* 0x000fe40000010000 */
[----:B------:R-:W-:Y:S02]  /*4f90*/  IMAD.MOV.U32 R6, RZ, RZ, R214 ;  /* 0x000000ffff067224 */ /* 0x000fe400078e00d6 */
[----:B------:R-:W-:Y:S02]  /*4fa0*/  IMAD.MOV.U32 R0, RZ, RZ, R215 ;  /* 0x000000ffff007224 */ /* 0x000fe400078e00d7 */
        /* <DEDUP_REMOVED lines=75> */
[----:B0-----:R-:W-:Y:S01]  /*5460*/  MOV R214, R6 ;  /* 0x0000000600d67202 */ /* 0x001fe20000000f00 */
[----:B------:R-:W-:-:S02]  /*5470*/  IMAD.MOV.U32 R215, RZ, RZ, R0 ;  /* 0x000000ffffd77224 */ /* 0x000fc400078e0000 */
[----:B------:R0:W-:Y:S01]  /*5480*/  STL.64 [R1+0xc0], R206 ;  /* 0x0000c0ce01007387 */ /* 0x0001e20000100a00 */
[----:B-1----:R-:W-:Y:S02]  /*5490*/  IMAD.MOV.U32 R212, RZ, RZ, R8 ;  /* 0x000000ffffd47224 */ /* 0x002fe400078e0008 */
[----:B------:R-:W-:Y:S01]  /*54a0*/  IMAD.MOV.U32 R213, RZ, RZ, R7 ;  /* 0x000000ffffd57224 */ /* 0x000fe200078e0007 */
[----:B------:R1:W-:Y:S01]  /*54b0*/  STL.64 [R1+0xb8], R204 ;  /* 0x0000b8cc01007387 */ /* 0x0003e20000100a00 */
[----:B--2---:R-:W-:Y:S02]  /*54c0*/  IMAD.MOV.U32 R210, RZ, RZ, R10 ;  /* 0x000000ffffd27224 */ /* 0x004fe400078e000a */
[----:B------:R-:W-:Y:S01]  /*54d0*/  IMAD.MOV.U32 R211, RZ, RZ, R9 ;  /* 0x000000ffffd37224 */ /* 0x000fe200078e0009 */
[----:B------:R2:W-:Y:S01]  /*54e0*/  STL.64 [R1+0xb0], R202 ;  /* 0x0000b0ca01007387 */ /* 0x0005e20000100a00 */
[----:B---3--:R-:W-:Y:S02]  /*54f0*/  IMAD.MOV.U32 R208, RZ, RZ, R12 ;  /* 0x000000ffffd07224 */ /* 0x008fe400078e000c */
        /* <DEDUP_REMOVED lines=10> */
[----:B--2---:R-:W-:Y:S01]  /*55a0*/  IMAD.MOV.U32 R202, RZ, RZ, R21 ;  /* 0x000000ffffca7224 */ /* 0x004fe200078e0015 */
[----:B------:R-:W-:Y:S01]  /*55b0*/  STL.64 [R1+0x118], R212 ;  /* 0x000118d401007387 */ /* 0x000fe20000100a00 */
[----:B------:R-:W-:Y:S02]  /*55c0*/  IMAD.MOV.U32 R203, RZ, RZ, R20 ;  /* 0x000000ffffcb7224 */ /* 0x000fe400078e0014 */
[----:B---3--:R-:W-:Y:S01]  /*55d0*/  IMAD.MOV.U32 R200, RZ, RZ, R216 ;  /* 0x000000ffffc87224 */ /* 0x008fe200078e00d8 */
[----:B------:R-:W-:Y:S01]  /*55e0*/  STL.64 [R1+0x110], R210 ;  /* 0x000110d201007387 */ /* 0x000fe20000100a00 */
[----:B------:R-:W-:-:S03]  /*55f0*/  IMAD.MOV.U32 R201, RZ, RZ, R23 ;  /* 0x000000ffffc97224 */ /* 0x000fc600078e0017 */
[----:B------:R-:W-:Y:S04]  /*5600*/  STL.64 [R1+0x108], R208 ;  /* 0x000108d001007387 */ /* 0x000fe80000100a00 */
        /* <DEDUP_REMOVED lines=158> */
[----:B------:R-:W-:-:S03]  /*5ff0*/  IMAD.MOV.U32 R217, RZ, RZ, R15 ;  /* 0x000000ffffd97224 */ /* 0x000fc600078e000f */
[----:B------:R1:W-:Y:S01]  /*6000*/  STL.64 [R1+0x98], R212 ;  /* 0x000098d401007387 */ /* 0x0003e20000100a00 */
[----:B------:R-:W-:Y:S02]  /*6010*/  IMAD.MOV.U32 R218, RZ, RZ, R14 ;  /* 0x000000ffffda7224 */ /* 0x000fe400078e000e */
[----:B------:R-:W-:Y:S02]  /*6020*/  IMAD.MOV.U32 R219, RZ, RZ, R13 ;  /* 0x000000ffffdb7224 */ /* 0x000fe400078e000d */
[----:B------:R-:W-:Y:S02]  /*6030*/  IMAD.MOV.U32 R220, RZ, RZ, R12 ;  /* 0x000000ffffdc7224 */ /* 0x000fe400078e000c */
[----:B------:R-:W-:Y:S01]  /*6040*/  IMAD.MOV.U32 R221, RZ, RZ, R11 ;  /* 0x000000ffffdd7224 */ /* 0x000fe200078e000b */
[----:B0-----:R-:W-:Y:S01]  /*6050*/  MOV R215, R20 ;  /* 0x0000001400d77202 */ /* 0x001fe20000000f00 */
[----:B------:R-:W-:Y:S02]  /*6060*/  IMAD.MOV.U32 R214, RZ, RZ, R21 ;  /* 0x000000ffffd67224 */ /* 0x000fe400078e0015 */
[----:B------:R-:W-:-:S02]  /*6070*/  IMAD.MOV.U32 R222, RZ, RZ, R10 ;  /* 0x000000ffffde7224 */ /* 0x000fc400078e000a */
[----:B-1----:R-:W-:Y:S02]  /*6080*/  IMAD.MOV.U32 R212, RZ, RZ, R216 ;  /* 0x000000ffffd47224 */ /* 0x002fe400078e00d8 */
[----:B------:R-:W-:Y:S02]  /*6090*/  IMAD.MOV.U32 R213, RZ, RZ, R23 ;  /* 0x000000ffffd57224 */ /* 0x000fe400078e0017 */
[----:B------:R-:W-:Y:S02]  /*60a0*/  IMAD.MOV.U32 R216, RZ, RZ, R19 ;  /* 0x000000ffffd87224 */ /* 0x000fe400078e0013 */
[----:B------:R-:W-:Y:S02]  /*60b0*/  IMAD.MOV.U32 R223, RZ, RZ, R9 ;  /* 0x000000ffffdf7224 */ /* 0x000fe400078e0009 */
[----:B------:R-:W-:Y:S02]  /*60c0*/  IMAD.MOV.U32 R224, RZ, RZ, R8 ;  /* 0x000000ffffe07224 */ /* 0x000fe400078e0008 */
[----:B------:R-:W-:-:S02]  /*60d0*/  IMAD.MOV.U32 R225, RZ, RZ, R7 ;  /* 0x000000ffffe17224 */ /* 0x000fc400078e0007 */
        /* <DEDUP_REMOVED lines=19> */
[----:B------:R-:W-:Y:S01]  /*6210*/  BPT.TRAP 0x1 ;  /* 0x000000040000795c */ /* 0x000fe20000300000 */
.L_x_23:
[----:B------:R-:W2:Y:S01]  /*6220*/  LDL R0, [R1+0x80] ;  /* 0x0000800001007983 */ /* 0x000ea20000100800 */
[----:B------:R-:W-:-:S04]  /*6230*/  ULEA UR8, UR6, UR39, 0x3 ;  /* 0x0000002706087291 */ /* 0x000fc8000f8e183f */
[----:B------:R-:W-:-:S04]  /*6240*/  UIADD3 UR8, UR8, 0x20, URZ ;  /* 0x0000002008087890 */ /* 0x000fc8000fffe03f */
[----:B------:R-:W-:-:S09]  /*6250*/  UPRMT UR8, URZ, 0x654, UR8 ;  /* 0x000006543f087896 */ /* 0x000fd20008000008 */
[----:B------:R-:W-:Y:S01]  /*6260*/  SYNCS.ARRIVE.TRANS64.RED.A1T0 RZ, [UR8], RZ ;  /* 0x000000ffffff79a7 */ /* 0x000fe20008100408 */
[----:B--2---:R-:W-:-:S13]  /*6270*/  ISETP.GT.U32.AND P1, PT, R0, 0x1, PT ;  /* 0x000000010000780c */ /* 0x004fda0003f24070 */
[----:B------:R-:W-:Y:S05]  /*6280*/  @P1 BRA `(.L_x_24) ;  /* 0x0000000000041947 */ /* 0x000fea0003800000 */
[----:B------:R-:W-:Y:S01]  /*6290*/  BPT.TRAP 0x1 ;  /* 0x000000040000795c */ /* 0x000fe20000300000 */
.L_x_24:
[----:B------:R-:W-:Y:S01]  /*62a0*/  UIADD3 UR7, UR7, 0x1, URZ ;  /* 0x0000000107077890 */ /* 0x000fe2000fffe03f */
[C---:B------:R-:W-:Y:S01]  /*62b0*/  ISETP.GT.AND P1, PT, R4.reuse, 0x1, PT ;  /* 0x000000010400780c */ /* 0x040fe20003f24270 */
[----:B------:R-:W-:Y:S01]  /*62c0*/  UIADD3 UR6, UR6, 0x1, URZ ;  /* 0x0000000106067890 */ /* 0x000fe2000fffe03f */
[----:B------:R-:W-:Y:S01]  /*62d0*/  VIADD R4, R4, 0xffffffff ;  /* 0xffffffff04047836 */ /* 0x000fe20000000000 */
[----:B------:R-:W-:Y:S02]  /*62e0*/  UISETP.NE.AND UP0, UPT, UR7, 0x4, UPT ;  /* 0x000000040700788c */ /* 0x000fe4000bf05270 */
[----:B------:R-:W-:Y:S02]  /*62f0*/  UISETP.NE.AND UP1, UPT, UR6, 0x4, UPT ;  /* 0x000000040600788c */ /* 0x000fe4000bf25270 */
[----:B------:R-:W-:Y:S02]  /*6300*/  USEL UR8, URZ, 0x1, UP0 ;  /* 0x000000013f087887 */ /* 0x000fe40008000000 */
[----:B------:R-:W-:-:S02]  /*6310*/  USEL UR7, UR7, URZ, UP0 ;  /* 0x0000003f07077287 */ /* 0x000fc40008000000 */
[----:B------:R-:W-:Y:S02]  /*6320*/  USEL UR6, UR6, URZ, UP1 ;  /* 0x0000003f06067287 */ /* 0x000fe40008800000 */
[----:B------:R-:W-:Y:S01]  /*6330*/  LOP3.LUT R3, R3, UR8, RZ, 0x3c, !PT ;  /* 0x0000000803037c12 */ /* 0x000fe2000f8e3cff */
[----:B------:R-:W-:Y:S09]  /*6340*/  @P1 BRA `(.L_x_25) ;  /* 0xffffffd4005c1947 */ /* 0x000ff2000383ffff */
.L_x_18:
[----:B------:R-:W0:Y:S02]  /*6350*/  LDC R0, c[0x0][0x28c] ;  /* 0x0000a300ff007b82 */ /* 0x000e240000000800 */
[----:B0-----:R-:W-:-:S13]  /*6360*/  ISETP.GE.AND P1, PT, R0, 0x1, PT ;  /* 0x000000010000780c */ /* 0x001fda0003f26270 */
[----:B------:R-:W-:Y:S05]  /*6370*/  @!P1 BRA `(.L_x_26) ;  /* 0x0000000000349947 */ /* 0x000fea0003800000 */
[----:B------:R-:W-:Y:S05]  /*6380*/  @!P0 BRA `(.L_x_27) ;  /* 0x0000000000048947 */ /* 0x000fea0003800000 */
[----:B------:R-:W-:Y:S01]  /*6390*/  BPT.TRAP 0x1 ;  /* 0x000000040000795c */ /* 0x000fe20000300000 */
.L_x_27:
[----:B------:R-:W2:Y:S01]  /*63a0*/  LDL R0, [R1+0x80] ;  /* 0x0000800001007983 */ /* 0x000ea20000100800 */
[----:B------:R-:W-:-:S13]  /*63b0*/  R2UR UR4, R5 ;  /* 0x00000000050472ca */ /* 0x000fda00000e0000 */
[----:B------:R-:W-:-:S04]  /*63c0*/  UIADD3 UR4, UR4, UR37, URZ ;  /* 0x0000002504047290 */ /* 0x000fc8000fffe03f */
[----:B------:R-:W-:-:S04]  /*63d0*/  USHF.L.U32 UR4, UR4, 0x3, URZ ;  /* 0x0000000304047899 */ /* 0x000fc8000800063f */
[----:B------:R-:W-:-:S04]  /*63e0*/  ULOP3.LUT UR4, UR4, 0x18, URZ, 0xc0, !UPT ;  /* 0x0000001804047892 */ /* 0x000fc8000f8ec03f */
[----:B------:R-:W-:-:S04]  /*63f0*/  UIADD3 UR4, UR39, 0x20, UR4 ;  /* 0x0000002027047890 */ /* 0x000fc8000fffe004 */
[----:B------:R-:W-:-:S09]  /*6400*/  UPRMT UR4, URZ, 0x654, UR4 ;  /* 0x000006543f047896 */ /* 0x000fd20008000004 */
[----:B------:R-:W-:Y:S01]  /*6410*/  SYNCS.ARRIVE.TRANS64.RED.A1T0 RZ, [UR4], RZ ;  /* 0x000000ffffff79a7 */ /* 0x000fe20008100404 */
[----:B--2---:R-:W-:-:S13]  /*6420*/  ISETP.GT.U32.AND P0, PT, R0, 0x1, PT ;  /* 0x000000010000780c */ /* 0x004fda0003f04070 */
[----:B------:R-:W-:Y:S05]  /*6430*/  @P0 BRA `(.L_x_26) ;  /* 0x0000000000040947 */ /* 0x000fea0003800000 */
[----:B------:R-:W-:Y:S01]  /*6440*/  BPT.TRAP 0x1 ;  /* 0x000000040000795c */ /* 0x000fe20000300000 */
.L_x_26:
[----:B-1----:R-:W2:Y:S01]  /*6450*/  LDL R227, [R1+0x84] ;  /* 0x0000840001e37983 */ /* 0x002ea20000100800 */
[----:B------:R-:W0:Y:S01]  /*6460*/  LDC R4, c[0x0][0x288] ;  /* 0x0000a200ff047b82 */ /* 0x000e220000000800 */
[----:B------:R-:W1:Y:S01]  /*6470*/  S2R R0, SR_TID.X ;  /* 0x0000000000007919 */ /* 0x000e620000002100 */
[----:B------:R-:W3:Y:S01]  /*6480*/  S2R R5, SR_TID.X ;  /* 0x0000000000057919 */ /* 0x000ee20000002100 */
[----:B------:R-:W-:Y:S01]  /*6490*/  IMAD R22, R22, 0xe0, RZ ;  /* 0x000000e016167824 */ /* 0x000fe200078e02ff */
[----:B------:R-:W-:Y:S01]  /*64a0*/  ULDC UR4, c[0x0][0x284] ;  /* 0x0000a10000047ab9 */ /* 0x000fe20000000800 */
[----:B------:R-:W-:Y:S01]  /*64b0*/  ULDC.64 UR6, c[0x0][0x5d0] ;  /* 0x0001740000067ab9 */ /* 0x000fe20000000a00 */
[----:B-1----:R-:W-:-:S04]  /*64c0*/  SHF.R.U32.HI R0, RZ, 0x7, R0 ;  /* 0x00000007ff007819 */ /* 0x002fc80000011600 */
[----:B------:R-:W-:Y:S02]  /*64d0*/  LOP3.LUT R0, R0, 0x1, RZ, 0xc0, !PT ;  /* 0x0000000100007812 */ /* 0x000fe400078ec0ff */
[----:B---3--:R-:W-:Y:S02]  /*64e0*/  SHF.R.U32.HI R3, RZ, 0x2, R5 ;  /* 0x00000002ff037819 */ /* 0x008fe40000011605 */
[----:B------:R-:W-:Y:S01]  /*64f0*/  LOP3.LUT R21, R5, 0x60, RZ, 0xc0, !PT ;  /* 0x0000006005157812 */ /* 0x000fe200078ec0ff */
[----:B------:R-:W-:Y:S01]  /*6500*/  IMAD.SHL.U32 R20, R0, 0x40, RZ ;  /* 0x0000004000147824 */ /* 0x000fe200078e00ff */
[----:B------:R-:W-:Y:S02]  /*6510*/  LOP3.LUT R3, R3, 0x7, RZ, 0xc0, !PT ;  /* 0x0000000703037812 */ /* 0x000fe400078ec0ff */
[----:B------:R-:W-:Y:S02]  /*6520*/  SHF.R.U32.HI R21, RZ, 0x1, R21 ;  /* 0x00000001ff157819 */ /* 0x000fe40000011615 */
[----:B------:R-:W-:-:S02]  /*6530*/  LOP3.LUT R20, R20, 0x40, R3, 0xe2, !PT ;  /* 0x0000004014147812 */ /* 0x000fc400078ee203 */
[----:B------:R-:W-:Y:S02]  /*6540*/  IADD3 R3, RZ, -R21, -R3 ;  /* 0x80000015ff037210 */ /* 0x000fe40007ffe803 */
[----:B0-----:R-:W-:-:S03]  /*6550*/  ISETP.GE.AND P0, PT, R22, R4, PT ;  /* 0x000000041600720c */ /* 0x001fc60003f06270 */
[----:B------:R-:W-:Y:S02]  /*6560*/  IMAD R3, R0, -0x40, R3 ;  /* 0xffffffc000037824 */ /* 0x000fe400078e0203 */
[----:B------:R-:W-:-:S05]  /*6570*/  IMAD R0, R18, 0xc0, RZ ;  /* 0x000000c012007824 */ /* 0x000fca00078e02ff */
[C---:B------:R-:W-:Y:S02]  /*6580*/  ISETP.GE.OR P0, PT, R0.reuse, UR4, P0 ;  /* 0x0000000400007c0c */ /* 0x040fe40008706670 */
[----:B------:R-:W-:Y:S02]  /*6590*/  IADD3 R0, -R0, UR4, R3 ;  /* 0x0000000400007c10 */ /* 0x000fe4000fffe103 */
[C---:B------:R-:W-:Y:S01]  /*65a0*/  LOP3.LUT R3, R5.reuse, 0x3, RZ, 0xc0, !PT ;  /* 0x0000000305037812 */ /* 0x040fe200078ec0ff */
[----:B------:R-:W-:-:S04]  /*65b0*/  IMAD.SHL.U32 R23, R5, 0x2, RZ ;  /* 0x0000000205177824 */ /* 0x000fc800078e00ff */
[----:B------:R-:W-:-:S04]  /*65c0*/  IMAD R3, R3, -0x2, R4 ;  /* 0xfffffffe03037824 */ /* 0x000fc800078e0204 */
[----:B------:R-:W-:Y:S01]  /*65d0*/  IMAD.IADD R3, R3, 0x1, -R22 ;  /* 0x0000000103037824 */ /* 0x000fe200078e0a16 */
[----:B------:R-:W-:-:S04]  /*65e0*/  LOP3.LUT R22, R22, 0x6, R23, 0xf8, !PT ;  /* 0x0000000616167812 */ /* 0x000fc800078ef817 */
[----:B------:R-:W-:Y:S01]  /*65f0*/  SHF.R.S32.HI R23, RZ, 0x1f, R22 ;  /* 0x0000001fff177819 */ /* 0x000fe20000011416 */
[----:B------:R-:W-:-:S04]  /*6600*/  UIADD3 UR37, UR38, UR37, URZ ;  /* 0x0000002526257290 */ /* 0x000fc8000fffe03f */
[----:B------:R-:W-:-:S04]  /*6610*/  USHF.R.U32.HI UR4, URZ, 0x2, UR37 ;  /* 0x000000023f047899 */ /* 0x000fc80008011625 */
[----:B------:R-:W-:Y:S02]  /*6620*/  ULOP3.LUT UR4, UR4, 0x1, URZ, 0xc0, !UPT ;  /* 0x0000000104047892 */ /* 0x000fe4000f8ec03f */
[----:B------:R-:W-:Y:S02]  /*6630*/  UISETP.GT.U32.AND UP1, UPT, UR37, 0x3, UPT ;  /* 0x000000032500788c */ /* 0x000fe4000bf24070 */
[----:B------:R-:W-:Y:S02]  /*6640*/  UISETP.NE.U32.AND UP0, UPT, UR4, 0x1, UPT ;  /* 0x000000010400788c */ /* 0x000fe4000bf05070 */
[----:B------:R-:W-:Y:S02]  /*6650*/  UISETP.LT.U32.AND UP1, UPT, UR38, 0x4, UP1 ;  /* 0x000000042600788c */ /* 0x000fe40008f21070 */
[----:B------:R-:W-:Y:S02]  /*6660*/  UISETP.GT.U32.AND UP0, UPT, UR38, 0x3, !UP0 ;  /* 0x000000032600788c */ /* 0x000fe4000c704070 */
[----:B------:R-:W-:-:S02]  /*6670*/  USEL UR5, URZ, 0x1, !UP1 ;  /* 0x000000013f057887 */ /* 0x000fc4000c800000 */
[----:B------:R-:W-:Y:S01]  /*6680*/  USEL UR4, URZ, 0x1, !UP0 ;  /* 0x000000013f047887 */ /* 0x000fe2000c000000 */
[----:B------:R-:W-:Y:S01]  /*6690*/  LOP3.LUT R20, R20, R21, RZ, 0xfc, !PT ;  /* 0x0000001514147212 */ /* 0x000fe200078efcff */
[----:B------:R-:W-:Y:S01]  /*66a0*/  IMAD.MOV.U32 R21, RZ, RZ, RZ ;  /* 0x000000ffff157224 */ /* 0x000fe200078e00ff */
[----:B------:R-:W-:Y:S02]  /*66b0*/  ULOP3.LUT UR37, UR37, 0x3, URZ, 0xc0, !UPT ;  /* 0x0000000325257892 */ /* 0x000fe4000f8ec03f */
[----:B------:R-:W-:Y:S01]  /*66c0*/  ULOP3.LUT UR36, UR4, UR36, UR5, 0x96, !UPT ;  /* 0x0000002404247292 */ /* 0x000fe2000f8e9605 */
[----:B------:R-:W-:Y:S01]  /*66d0*/  IMAD.WIDE R20, R18, 0xc0, R20 ;  /* 0x000000c012147825 */ /* 0x000fe200078e0214 */
[----:B--2---:R-:W-:-:S03]  /*66e0*/  SHF.R.S32.HI R4, RZ, 0x1f, R227 ;  /* 0x0000001fff047819 */ /* 0x004fc600000114e3 */
[----:B------:R-:W-:-:S04]  /*66f0*/  IMAD.WIDE.U32 R6, R227, UR6, R22 ;  /* 0x00000006e3067c25 */ /* 0x000fc8000f8e0016 */
[----:B------:R-:W-:-:S04]  /*6700*/  IMAD R5, R4, UR6, RZ ;  /* 0x0000000604057c24 */ /* 0x000fc8000f8e02ff */
[----:B------:R-:W-:-:S04]  /*6710*/  IMAD R5, R227, UR7, R5 ;  /* 0x00000007e3057c24 */ /* 0x000fc8000f8e0205 */
[----:B------:R-:W-:Y:S02]  /*6720*/  IMAD.IADD R7, R7, 0x1, R5 ;  /* 0x0000000107077824 */ /* 0x000fe400078e0205 */
[----:B------:R-:W-:-:S05]  /*6730*/  IMAD.MOV.U32 R5, RZ, RZ, -0x1 ;  /* 0xffffffffff057424 */ /* 0x000fca00078e00ff */
[----:B------:R0:W-:Y:S01]  /*6740*/  STL [R1+0x90], R5 ;  /* 0x0000900501007387 */ /* 0x0001e20000100800 */
[----:B------:R-:W-:Y:S05]  /*6750*/  @P0 BRA `(.L_x_28) ;  /* 0x000000d800d40947 */ /* 0x000fea0003800000 */
[----:B------:R-:W1:Y:S01]  /*6760*/  LDC.64 R18, c[0x0][0x5c8] ;  /* 0x00017200ff127b82 */ /* 0x000e620000000a00 */
[----:B-----5:R-:W-:Y:S01]  /*6770*/  FSETP.NEU.AND P2, PT, R16, RZ, PT ;  /* 0x000000ff1000720b */ /* 0x020fe20003f4d000 */
[----:B------:R-:W-:Y:S01]  /*6780*/  BSSY B0, `(.L_x_28) ;  /* 0x0000db2000007945 */ /* 0x000fe20003800000 */
[----:B------:R-:W-:-:S04]  /*6790*/  ISETP.GT.AND P0, PT, R3, RZ, PT ;  /* 0x000000ff0300720c */ /* 0x000fc80003f04270 */
[----:B------:R-:W-:Y:S01]  /*67a0*/  ISETP.GT.AND P1, PT, R0, RZ, P0 ;  /* 0x000000ff0000720c */ /* 0x000fe20000724270 */
[-C--:B-1----:R-:W-:Y:S02]  /*67b0*/  IMAD R14, R21, R18.reuse, RZ ;  /* 0x00000012150e7224 */ /* 0x082fe400078e02ff */
[----:B------:R-:W-:-:S04]  /*67c0*/  IMAD.WIDE.U32 R6, R20, R18, R6 ;  /* 0x0000001214067225 */ /* 0x000fc800078e0006 */
[----:B------:R-:W-:-:S05]  /*67d0*/  IMAD R14, R20, R19, R14 ;  /* 0x00000013140e7224 */ /* 0x000fca00078e020e */
[----:B------:R-:W-:Y:S01]  /*67e0*/  IADD3 R14, R7, R14, RZ ;  /* 0x0000000e070e7210 */ /* 0x000fe20007ffe0ff */
[----:B------:R-:W-:Y:S06]  /*67f0*/  @!P2 BRA `(.L_x_29) ;  /* 0x000000980064a947 */ /* 0x000fec0003800000 */
[----:B------:R-:W1:Y:S01]  /*6800*/  LDC.64 R218, c[0x0][0x5b8] ;  /* 0x00016e00ffda7b82 */ /* 0x000e620000000a00 */
[----:B------:R-:W2:Y:S01]  /*6810*/  LDL.LU R15, [R1+0x40] ;  /* 0x00004000010f7983 */ /* 0x000ea20000300800 */
[----:B------:R-:W-:-:S06]  /*6820*/  ULDC.64 UR4, c[0x0][0x5c0] ;  /* 0x0001700000047ab9 */ /* 0x000fcc0000000a00 */
[----:B------:R-:W3:Y:S08]  /*6830*/  LDC.64 R10, c[0x0][0x5b0] ;  /* 0x00016c00ff0a7b82 */ /* 0x000ef00000000a00 */
[----:B------:R-:W4:Y:S01]  /*6840*/  LDC.64 R8, c[0x0][0x5a8] ;  /* 0x00016a00ff087b82 */ /* 0x000f220000000a00 */
[-C--:B-1----:R-:W-:Y:S02]  /*6850*/  IMAD R226, R4, R218.reuse, RZ ;  /* 0x000000da04e27224 */ /* 0x082fe400078e02ff */
[----:B------:R-:W-:-:S04]  /*6860*/  IMAD.WIDE.U32 R220, R227, R218, R22 ;  /* 0x000000dae3dc7225 */ /* 0x000fc800078e0016 */
[----:B------:R-:W-:Y:S02]  /*6870*/  IMAD R226, R227, R219, R226 ;  /* 0x000000dbe3e27224 */ /* 0x000fe400078e02e2 */
[-C--:B---3--:R-:W-:Y:S02]  /*6880*/  IMAD R224, R21, R10.reuse, RZ ;  /* 0x0000000a15e07224 */ /* 0x088fe400078e02ff */
[----:B------:R-:W-:Y:S02]  /*6890*/  IMAD.IADD R217, R221, 0x1, R226 ;  /* 0x00000001ddd97824 */ /* 0x000fe400078e02e2 */
[----:B------:R-:W-:Y:S02]  /*68a0*/  IMAD.MOV.U32 R216, RZ, RZ, R220 ;  /* 0x000000ffffd87224 */ /* 0x000fe400078e00dc */
[C---:B------:R-:W-:Y:S02]  /*68b0*/  IMAD R224, R20.reuse, R11, R224 ;  /* 0x0000000b14e07224 */ /* 0x040fe400078e02e0 */
[----:B0-----:R-:W-:-:S04]  /*68c0*/  IMAD.WIDE.U32 R4, R20, R10, R216 ;  /* 0x0000000a14047225 */ /* 0x001fc800078e00d8 */
[----:B------:R-:W-:Y:S01]  /*68d0*/  IMAD.IADD R5, R5, 0x1, R224 ;  /* 0x0000000105057824 */ /* 0x000fe200078e02e0 */
[----:B----4-:R-:W-:-:S04]  /*68e0*/  LEA R12, P2, R4, R8, 0x1 ;  /* 0x00000008040c7211 */ /* 0x010fc800078408ff */
[----:B------:R-:W-:-:S05]  /*68f0*/  LEA.HI.X R13, R4, R9, R5, 0x1, P2 ;  /* 0x00000009040d7211 */ /* 0x000fca00010f0c05 */
[----:B------:R-:W3:Y:S01]  /*6900*/  @P1 LDG.E.LTC128B.U16 R219, desc[UR48][R12.64] ;  /* 0x000000300cdb1981 */ /* 0x000ee2000c1e1520 */
[----:B------:R-:W-:Y:S01]  /*6910*/  ISETP.GT.AND P4, PT, R3, 0x1, PT ;  /* 0x000000010300780c */ /* 0x000fe20003f84270 */
[----:B------:R-:W-:Y:S01]  /*6920*/  BSSY B1, `(.L_x_30) ;  /* 0x0000013000017945 */ /* 0x000fe20003800000 */
[----:B------:R-:W-:-:S11]  /*6930*/  LOP3.LUT R17, R17, 0xfffffffd, RZ, 0xc0, !PT ;  /* 0xfffffffd11117812 */ /* 0x000fd600078ec0ff */
[----:B------:R-:W-:Y:S01]  /*6940*/  @P4 LOP3.LUT R17, R17, 0x2, RZ, 0xfc, !PT ;  /* 0x0000000211114812 */ /* 0x000fe200078efcff */
[----:B---3--:R-:W-:-:S04]  /*6950*/  IMAD.U32 R4, R219, 0x10000, RZ ;  /* 0x00010000db047824 */ /* 0x008fc800078e00ff */
[----:B------:R-:W-:-:S04]  /*6960*/  FMUL R4, R4, R16 ;  /* 0x0000001004047220 */ /* 0x000fc80000400000 */
[----:B--2---:R-:W-:Y:S01]  /*6970*/  FFMA R7, R15, R2, R4 ;  /* 0x000000020f077223 */ /* 0x004fe20000000004 */
[----:B------:R-:W-:-:S04]  /*6980*/  LEA R4, P2, R6, UR4, 0x1 ;  /* 0x0000000406047c11 */ /* 0x000fc8000f8408ff */
[----:B------:R-:W-:Y:S02]  /*6990*/  LEA.HI.X R5, R6, UR5, R14, 0x1, P2 ;  /* 0x0000000506057c11 */ /* 0x000fe400090f0c0e */
[----:B------:R-:W-:-:S05]  /*69a0*/  F2FP.BF16.F32.PACK_AB R6, RZ, R7 ;  /* 0x00000007ff06723e */ /* 0x000fca00000010ff */
[----:B------:R0:W-:Y:S02]  /*69b0*/  @P1 STG.E.U16 desc[UR48][R4.64], R6 ;  /* 0x0000000604001986 */ /* 0x0001e4000c101530 */
[----:B0-----:R-:W-:-:S04]  /*69c0*/  IMAD.WIDE.U32 R6, R20, R10, R22 ;  /* 0x0000000a14067225 */ /* 0x001fc800078e0016 */
[----:B------:R-:W-:Y:S02]  /*69d0*/  IMAD.IADD R7, R224, 0x1, R7 ;  /* 0x00000001e0077824 */ /* 0x000fe400078e0207 */
[----:B------:R-:W-:-:S04]  /*69e0*/  IMAD.WIDE.U32 R6, R227, R218, R6 ;  /* 0x000000dae3067225 */ /* 0x000fc800078e0006 */
[----:B------:R-:W-:Y:S01]  /*69f0*/  IMAD.IADD R7, R226, 0x1, R7 ;  /* 0x00000001e2077824 */ /* 0x000fe200078e0207 */
[----:B------:R-:W-:-:S04]  /*6a00*/  LEA R14, P1, R6, R8, 0x1 ;  /* 0x00000008060e7211 */ /* 0x000fc800078208ff */
[----:B------:R-:W-:Y:S02]  /*6a10*/  LEA.HI.X R15, R6, R9, R7, 0x1, P1 ;  /* 0x00000009060f7211 */ /* 0x000fe400008f0c07 */
[----:B------:R-:W-:-:S13]  /*6a20*/  ISETP.GT.AND P1, PT, R0, RZ, P4 ;  /* 0x000000ff0000720c */ /* 0x000fda0002724270 */
[----:B------:R-:W-:Y:S05]  /*6a30*/  @!P1 BRA `(.L_x_31) ;  /* 0x0000000000049947 */ /* 0x000fea0003800000 */
[----:B------:R0:W5:Y:S02]  /*6a40*/  LDG.E.LTC128B.U16 R219, desc[UR48][R14.64+0x2] ;  /* 0x000002300edb7981 */ /* 0x000164000c1e1520 */
.L_x_31:
[----:B------:R-:W-:Y:S05]  /*6a50*/  BSYNC B1 ;  /* 0x0000000000017941 */ /* 0x000fea0003800000 */
.L_x_30:
[----:B------:R-:W2:Y:S01]  /*6a60*/  LDL.LU R7, [R1+0x44] ;  /* 0x0000440001077983 */ /* 0x000ea20000300800 */
[----:B-----5:R-:W-:Y:S01]  /*6a70*/  IMAD.U32 R6, R219, 0x10000, RZ ;  /* 0x00010000db067824 */ /* 0x020fe200078e00ff */
[C---:B------:R-:W-:Y:S01]  /*6a80*/  SHF.L.U64.HI R223, R10.reuse, 0x3, R11 ;  /* 0x000000030adf7819 */ /* 0x040fe2000001020b */
[----:B------:R-:W-:Y:S01]  /*6a90*/  IMAD.SHL.U32 R222, R10, 0x8, RZ ;  /* 0x000000080ade7824 */ /* 0x000fe200078e00ff */
[----:B------:R-:W3:Y:S01]  /*6aa0*/  LDL.LU R225, [R1+0x48] ;  /* 0x0000480001e17983 */ /* 0x000ee20000300800 */
[----:B------:R-:W-:-:S04]  /*6ab0*/  FMUL R6, R6, R16 ;  /* 0x0000001006067220 */ /* 0x000fc80000400000 */
[----:B--2---:R-:W-:-:S05]  /*6ac0*/  FFMA R6, R7, R2, R6 ;  /* 0x0000000207067223 */ /* 0x004fca0000000006 */
[----:B------:R-:W-:-:S05]  /*6ad0*/  F2FP.BF16.F32.PACK_AB R6, RZ, R6 ;  /* 0x00000006ff06723e */ /* 0x000fca00000010ff */
[----:B------:R1:W-:Y:S01]  /*6ae0*/  @P1 STG.E.U16 desc[UR48][R4.64+0x2], R6 ;  /* 0x0000020604001986 */ /* 0x0003e2000c101530 */
[----:B------:R-:W-:Y:S01]  /*6af0*/  ISETP.GT.AND P1, PT, R0, 0x8, P0 ;  /* 0x000000080000780c */ /* 0x000fe20000724270 */
[----:B-1----:R-:W-:-:S04]  /*6b00*/  IMAD.WIDE.U32 R6, R20, R10, R222 ;  /* 0x0000000a14067225 */ /* 0x002fc800078e00de */
[----:B------:R-:W-:Y:S01]  /*6b10*/  IMAD.IADD R224, R224, 0x1, R7 ;  /* 0x00000001e0e07824 */ /* 0x000fe200078e0207 */
[----:B------:R-:W-:-:S05]  /*6b20*/  IADD3 R7, P2, R220, R6, RZ ;  /* 0x00000006dc077210 */ /* 0x000fca0007f5e0ff */
[----:B------:R-:W-:Y:S01]  /*6b30*/  IMAD.X R13, R224, 0x1, R217, P2 ;  /* 0x00000001e00d7824 */ /* 0x000fe200010e06d9 */
[----:B------:R-:W-:-:S04]  /*6b40*/  LEA R12, P2, R7, R8, 0x1 ;  /* 0x00000008070c7211 */ /* 0x000fc800078408ff */
[----:B------:R-:W-:-:S05]  /*6b50*/  LEA.HI.X R13, R7, R9, R13, 0x1, P2 ;  /* 0x00000009070d7211 */ /* 0x000fca00010f0c0d */
[----:B------:R-:W2:Y:S01]  /*6b60*/  @P1 LDG.E.LTC128B.U16 R219, desc[UR48][R12.64] ;  /* 0x000000300cdb1981 */ /* 0x000ea2000c1e1520 */
[----:B------:R-:W-:Y:S01]  /*6b70*/  IADD3 R6, P2, R22, R6, RZ ;  /* 0x0000000616067210 */ /* 0x000fe20007f5e0ff */
[----:B------:R-:W-:Y:S04]  /*6b80*/  BSSY B1, `(.L_x_32) ;  /* 0x0000015000017945 */ /* 0x000fe80003800000 */
[----:B------:R-:W-:Y:S02]  /*6b90*/  IMAD.X R7, R23, 0x1, R224, P2 ;  /* 0x0000000117077824 */ /* 0x000fe400010e06e0 */
[----:B------:R-:W-:-:S04]  /*6ba0*/  IMAD.WIDE.U32 R6, R227, R218, R6 ;  /* 0x000000dae3067225 */ /* 0x000fc800078e0006 */
[----:B------:R-:W-:Y:S02]  /*6bb0*/  IMAD.IADD R7, R226, 0x1, R7 ;  /* 0x00000001e2077824 */ /* 0x000fe400078e0207 */
[----:B------:R-:W-:-:S05]  /*6bc0*/  IMAD.SHL.U32 R227, R18, 0x10, RZ ;  /* 0x0000001012e37824 */ /* 0x000fca00078e00ff */
[----:B------:R1:W-:Y:S01]  /*6bd0*/  STL [R1+0x44], R227 ;  /* 0x000044e301007387 */ /* 0x0003e20000100800 */
[----:B--2---:R-:W-:-:S04]  /*6be0*/  IMAD.U32 R12, R219, 0x10000, RZ ;  /* 0x00010000db0c7824 */ /* 0x004fc800078e00ff */
[----:B------:R-:W-:-:S04]  /*6bf0*/  FMUL R12, R12, R16 ;  /* 0x000000100c0c7220 */ /* 0x000fc80000400000 */
[----:B---3--:R-:W-:Y:S01]  /*6c00*/  FFMA R224, R225, R2, R12 ;  /* 0x00000002e1e07223 */ /* 0x008fe2000000000c */
[----:B------:R-:W-:Y:S02]  /*6c10*/  LEA R12, P2, R6, R8, 0x1 ;  /* 0x00000008060c7211 */ /* 0x000fe400078408ff */
[----:B------:R-:W-:Y:S02]  /*6c20*/  SHF.L.U64.HI R225, R18, 0x4, R19 ;  /* 0x0000000412e17819 */ /* 0x000fe40000010213 */
[----:B------:R-:W-:Y:S02]  /*6c30*/  LEA.HI.X R13, R6, R9, R7, 0x1, P2 ;  /* 0x00000009060d7211 */ /* 0x000fe400010f0c07 */
[----:B------:R-:W-:Y:S01]  /*6c40*/  F2FP.BF16.F32.PACK_AB R7, RZ, R224 ;  /* 0x000000e0ff07723e */ /* 0x000fe200000010ff */
[----:B------:R1:W-:Y:S01]  /*6c50*/  STL [R1+0x40], R225 ;  /* 0x000040e101007387 */ /* 0x0003e20000100800 */
[----:B------:R-:W-:Y:S02]  /*6c60*/  IADD3 R6, P3, R227, R4, RZ ;  /* 0x00000004e3067210 */ /* 0x000fe40007f7e0ff */
[----:B------:R-:W-:-:S02]  /*6c70*/  PRMT R224, R7, 0x7610, R224 ;  /* 0x0000761007e07816 */ /* 0x000fc400000000e0 */
[----:B------:R-:W-:Y:S01]  /*6c80*/  ISETP.GT.AND P2, PT, R0, 0x8, P4 ;  /* 0x000000080000780c */ /* 0x000fe20002744270 */
[----:B------:R-:W-:-:S05]  /*6c90*/  IMAD.X R7, R225, 0x1, R5, P3 ;  /* 0x00000001e1077824 */ /* 0x000fca00018e0605 */
[----:B------:R1:W-:Y:S07]  /*6ca0*/  @P1 STG.E.U16 desc[UR48][R6.64], R224 ;  /* 0x000000e006001986 */ /* 0x0003ee000c101530 */
[----:B------:R-:W-:Y:S05]  /*6cb0*/  @!P2 BRA `(.L_x_33) ;  /* 0x000000000004a947 */ /* 0x000fea0003800000 */
[----:B------:R2:W5:Y:S02]  /*6cc0*/  LDG.E.LTC128B.U16 R219, desc[UR48][R12.64+0x2] ;  /* 0x000002300cdb7981 */ /* 0x000564000c1e1520 */
.L_x_33:
[----:B------:R-:W-:Y:S05]  /*6cd0*/  BSYNC B1 ;  /* 0x0000000000017941 */ /* 0x000fea0003800000 */
.L_x_32:
[----:B-1----:R-:W3:Y:S01]  /*6ce0*/  LDL.LU R225, [R1+0x4c] ;  /* 0x00004c0001e17983 */ /* 0x002ee20000300800 */
[----:B-----5:R-:W-:Y:S01]  /*6cf0*/  IMAD.U32 R224, R219, 0x10000, RZ ;  /* 0x00010000dbe07824 */ /* 0x020fe200078e00ff */
[----:B------:R-:W-:Y:S01]  /*6d00*/  ISETP.GT.AND P3, PT, R3, 0x8, PT ;  /* 0x000000080300780c */ /* 0x000fe20003f64270 */
[----:B------:R-:W-:Y:S01]  /*6d10*/  BSSY B1, `(.L_x_34) ;  /* 0x000000a000017945 */ /* 0x000fe20003800000 */
[----:B------:R-:W-:Y:S01]  /*6d20*/  LOP3.LUT R17, R17, 0xfffffffb, RZ, 0xc0, !PT ;  /* 0xfffffffb11117812 */ /* 0x000fe200078ec0ff */
[----:B------:R-:W-:Y:S01]  /*6d30*/  FMUL R224, R224, R16 ;  /* 0x00000010e0e07220 */ /* 0x000fe20000400000 */
[----:B------:R-:W-:-:S09]  /*6d40*/  ISETP.GT.AND P1, PT, R0, RZ, P3 ;  /* 0x000000ff0000720c */ /* 0x000fd20001f24270 */
[----:B------:R-:W-:Y:S01]  /*6d50*/  @P3 LOP3.LUT R17, R17, 0x4, RZ, 0xfc, !PT ;  /* 0x0000000411113812 */ /* 0x000fe200078efcff */
[----:B---3--:R-:W-:-:S05]  /*6d60*/  FFMA R224, R225, R2, R224 ;  /* 0x00000002e1e07223 */ /* 0x008fca00000000e0 */
[----:B------:R-:W-:-:S05]  /*6d70*/  F2FP.BF16.F32.PACK_AB R224, RZ, R224 ;  /* 0x000000e0ffe0723e */ /* 0x000fca00000010ff */
[----:B------:R1:W-:Y:S01]  /*6d80*/  @P2 STG.E.U16 desc[UR48][R6.64+0x2], R224 ;  /* 0x000002e006002986 */ /* 0x0003e2000c101530 */
[----:B------:R-:W-:Y:S05]  /*6d90*/  @!P1 BRA `(.L_x_35) ;  /* 0x0000000000049947 */ /* 0x000fea0003800000 */
[----:B------:R3:W5:Y:S02]  /*6da0*/  LDG.E.LTC128B.U16 R219, desc[UR48][R14.64+0x10] ;  /* 0x000010300edb7981 */ /* 0x000764000c1e1520 */
.L_x_35:
[----:B------:R-:W-:Y:S05]  /*6db0*/  BSYNC B1 ;  /* 0x0000000000017941 */ /* 0x000fea0003800000 */
.L_x_34:
[----:B------:R-:W4:Y:S01]  /*6dc0*/  LDL.LU R225, [R1+0x50] ;  /* 0x0000500001e17983 */ /* 0x000f220000300800 */
[----:B-1---5:R-:W-:Y:S01]  /*6dd0*/  IMAD.U32 R224, R219, 0x10000, RZ ;  /* 0x00010000dbe07824 */ /* 0x022fe200078e00ff */
[----:B------:R-:W-:Y:S01]  /*6de0*/  ISETP.GT.AND P6, PT, R3, 0x9, PT ;  /* 0x000000090300780c */ /* 0x000fe20003fc4270 */
[----:B------:R-:W-:Y:S01]  /*6df0*/  BSSY B1, `(.L_x_36) ;  /* 0x000000a000017945 */ /* 0x000fe20003800000 */
[----:B------:R-:W-:Y:S01]  /*6e00*/  LOP3.LUT R17, R17, 0xfffffffe, RZ, 0xc0, !PT ;  /* 0xfffffffe11117812 */ /* 0x000fe200078ec0ff */
[----:B------:R-:W-:Y:S01]  /*6e10*/  FMUL R224, R224, R16 ;  /* 0x00000010e0e07220 */ /* 0x000fe20000400000 */
[----:B------:R-:W-:-:S09]  /*6e20*/  ISETP.GT.AND P2, PT, R0, RZ, P6 ;  /* 0x000000ff0000720c */ /* 0x000fd20003744270 */
[----:B------:R-:W-:Y:S01]  /*6e30*/  @P6 LOP3.LUT R17, R17, 0x1, RZ, 0xfc, !PT ;  /* 0x0000000111116812 */ /* 0x000fe200078efcff */
[----:B----4-:R-:W-:-:S05]  /*6e40*/  FFMA R224, R225, R2, R224 ;  /* 0x00000002e1e07223 */ /* 0x010fca00000000e0 */
[----:B------:R-:W-:-:S05]  /*6e50*/  F2FP.BF16.F32.PACK_AB R224, RZ, R224 ;  /* 0x000000e0ffe0723e */ /* 0x000fca00000010ff */
[----:B------:R1:W-:Y:S01]  /*6e60*/  @P1 STG.E.U16 desc[UR48][R4.64+0x10], R224 ;  /* 0x000010e004001986 */ /* 0x0003e2000c101530 */
[----:B------:R-:W-:Y:S05]  /*6e70*/  @!P2 BRA `(.L_x_37) ;  /* 0x000000000004a947 */ /* 0x000fea0003800000 */
[----:B------:R4:W5:Y:S02]  /*6e80*/  LDG.E.LTC128B.U16 R219, desc[UR48][R14.64+0x12] ;  /* 0x000012300edb7981 */ /* 0x000964000c1e1520 */
.L_x_37:
[----:B------:R-:W-:Y:S05]  /*6e90*/  BSYNC B1 ;  /* 0x0000000000017941 */ /* 0x000fea0003800000 */
.L_x_36:
[----:B------:R-:W2:Y:S01]  /*6ea0*/  LDL.LU R225, [R1+0x54] ;  /* 0x0000540001e17983 */ /* 0x000ea20000300800 */
[----:B-1---5:R-:W-:Y:S01]  /*6eb0*/  IMAD.U32 R224, R219, 0x10000, RZ ;  /* 0x00010000dbe07824 */ /* 0x022fe200078e00ff */
[----:B------:R-:W-:Y:S01]  /*6ec0*/  ISETP.GT.AND P1, PT, R0, 0x8, P3 ;  /* 0x000000080000780c */ /* 0x000fe20001f24270 */
[----:B------:R-:W-:Y:S02]  /*6ed0*/  BSSY B1, `(.L_x_38) ;  /* 0x0000007000017945 */ /* 0x000fe40003800000 */
[----:B------:R-:W-:-:S04]  /*6ee0*/  FMUL R224, R224, R16 ;  /* 0x00000010e0e07220 */ /* 0x000fc80000400000 */
[----:B--2---:R-:W-:-:S05]  /*6ef0*/  FFMA R224, R225, R2, R224 ;  /* 0x00000002e1e07223 */ /* 0x004fca00000000e0 */
[----:B------:R-:W-:-:S05]  /*6f00*/  F2FP.BF16.F32.PACK_AB R224, RZ, R224 ;  /* 0x000000e0ffe0723e */ /* 0x000fca00000010ff */
[----:B------:R1:W-:Y:S01]  /*6f10*/  @P2 STG.E.U16 desc[UR48][R4.64+0x12], R224 ;  /* 0x000012e004002986 */ /* 0x0003e2000c101530 */
[----:B------:R-:W-:Y:S05]  /*6f20*/  @!P1 BRA `(.L_x_39) ;  /* 0x0000000000049947 */ /* 0x000fea0003800000 */
[----:B------:R2:W5:Y:S02]  /*6f30*/  LDG.E.LTC128B.U16 R219, desc[UR48][R12.64+0x10] ;  /* 0x000010300cdb7981 */ /* 0x000564000c1e1520 */
.L_x_39:
[----:B------:R-:W-:Y:S05]  /*6f40*/  BSYNC B1 ;  /* 0x0000000000017941 */ /* 0x000fea0003800000 */
.L_x_38:
[----:B------:R-:W3:Y:S01]  /*6f50*/  LDL.LU R225, [R1+0x58] ;  /* 0x0000580001e17983 */ /* 0x000ee20000300800 */
[----:B-1---5:R-:W-:Y:S01]  /*6f60*/  IMAD.U32 R224, R219, 0x10000, RZ ;  /* 0x00010000dbe07824 */ /* 0x022fe200078e00ff */
[----:B------:R-:W-:Y:S01]  /*6f70*/  ISETP.GT.AND P2, PT, R0, 0x8, P6 ;  /* 0x000000080000780c */ /* 0x000fe20003744270 */
[----:B------:R-:W-:Y:S02]  /*6f80*/  BSSY B1, `(.L_x_40) ;  /* 0x0000007000017945 */ /* 0x000fe40003800000 */
[----:B------:R-:W-:-:S04]  /*6f90*/  FMUL R224, R224, R16 ;  /* 0x00000010e0e07220 */ /* 0x000fc80000400000 */
[----:B---3--:R-:W-:-:S05]  /*6fa0*/  FFMA R224, R225, R2, R224 ;  /* 0x00000002e1e07223 */ /* 0x008fca00000000e0 */
[----:B------:R-:W-:-:S05]  /*6fb0*/  F2FP.BF16.F32.PACK_AB R224, RZ, R224 ;  /* 0x000000e0ffe0723e */ /* 0x000fca00000010ff */
[----:B------:R1:W-:Y:S01]  /*6fc0*/  @P1 STG.E.U16 desc[UR48][R6.64+0x10], R224 ;  /* 0x000010e006001986 */ /* 0x0003e2000c101530 */
[----:B------:R-:W-:Y:S05]  /*6fd0*/  @!P2 BRA `(.L_x_41) ;  /* 0x000000000004a947 */ /* 0x000fea0003800000 */
[----:B------:R3:W5:Y:S02]  /*6fe0*/  LDG.E.LTC128B.U16 R219, desc[UR48][R12.64+0x12] ;  /* 0x000012300cdb7981 */ /* 0x000764000c1e1520 */
.L_x_41:
[----:B------:R-:W-:Y:S05]  /*6ff0*/  BSYNC B1 ;  /* 0x0000000000017941 */ /* 0x000fea0003800000 */
.L_x_40:
[----:B------:R-:W2:Y:S01]  /*7000*/  LDL.LU R225, [R1+0x5c] ;  /* 0x00005c0001e17983 */ /* 0x000ea20000300800 */
[----:B-1---5:R-:W-:Y:S01]  /*7010*/  SHF.L.U32 R224, R219, 0x10, RZ ;  /* 0x00000010dbe07819 */ /* 0x022fe200000006ff */
[----:B------:R-:W-:Y:S01]  /*7020*/  BSSY B1, `(.L_x_42) ;  /* 0x000000a000017945 */ /* 0x000fe20003800000 */
[----:B------:R-:W-:Y:S02]  /*7030*/  ISETP.GT.AND P4, PT, R3, 0x10, PT ;  /* 0x000000100300780c */ /* 0x000fe40003f84270 */
[----:B------:R-:W-:Y:S01]  /*7040*/  PRMT R227, R219, 0x7610, R227 ;  /* 0x00007610dbe37816 */ /* 0x000fe200000000e3 */
[----:B------:R-:W-:Y:S01]  /*7050*/  FMUL R224, R224, R16 ;  /* 0x00000010e0e07220 */ /* 0x000fe20000400000 */
[----:B------:R-:W-:-:S03]  /*7060*/  ISETP.GT.AND P1, PT, R0, RZ, P4 ;  /* 0x000000ff0000720c */ /* 0x000fc60002724270 */
[----:B--2---:R-:W-:-:S05]  /*7070*/  FFMA R224, R225, R2, R224 ;  /* 0x00000002e1e07223 */ /* 0x004fca00000000e0 */
[----:B------:R-:W-:-:S05]  /*7080*/  F2FP.BF16.F32.PACK_AB R224, RZ, R224 ;  /* 0x000000e0ffe0723e */ /* 0x000fca00000010ff */
[----:B------:R1:W-:Y:S01]  /*7090*/  @P2 STG.E.U16 desc[UR48][R6.64+0x12], R224 ;  /* 0x000012e006002986 */ /* 0x0003e2000c101530 */
[----:B------:R-:W-:Y:S05]  /*70a0*/  @!P1 BRA `(.L_x_43) ;  /* 0x0000000000049947 */ /* 0x000fea0003800000 */
[----:B------:R2:W5:Y:S02]  /*70b0*/  LDG.E.LTC128B.U16 R227, desc[UR48][R14.64+0x20] ;  /* 0x000020300ee37981 */ /* 0x000564000c1e1520 */
.L_x_43:
[----:B------:R-:W-:Y:S05]  /*70c0*/  BSYNC B1 ;  /* 0x0000000000017941 */ /* 0x000fea0003800000 */
.L_x_42:
[----:B-1----:R-:W3:Y:S01]  /*70d0*/  LDL.LU R224, [R1+0x60] ;  /* 0x0000600001e07983 */ /* 0x002ee20000300800 */
[----:B-----5:R-:W-:-:S04]  /*70e0*/  IMAD.U32 R219, R227, 0x10000, RZ ;  /* 0x00010000e3db7824 */ /* 0x020fc800078e00ff */
[----:B------:R-:W-:-:S04]  /*70f0*/  FMUL R219, R219, R16 ;  /* 0x00000010dbdb7220 */ /* 0x000fc80000400000 */
[----:B---3--:R-:W-:-:S05]  /*7100*/  FFMA R219, R224, R2, R219 ;  /* 0x00000002e0db7223 */ /* 0x008fca00000000db */
[----:B------:R-:W-:-:S05]  /*7110*/  F2FP.BF16.F32.PACK_AB R219, RZ, R219 ;  /* 0x000000dbffdb723e */ /* 0x000fca00000010ff */
[----:B------:R1:W-:Y:S02]  /*7120*/  @P1 STG.E.U16 desc[UR48][R4.64+0x20], R219 ;  /* 0x000020db04001986 */ /* 0x0003e4000c101530 */
[----:B-1----:R-:W-:-:S05]  /*7130*/  IADD3 R219, P1, R20, 0x80, RZ ;  /* 0x0000008014db7810 */ /* 0x002fca0007f3e0ff */
[----:B------:R-:W-:Y:S02]  /*7140*/  IMAD.X R20, RZ, RZ, R21, P1 ;  /* 0x000000ffff147224 */ /* 0x000fe400008e0615 */
[----:B------:R-:W-:-:S04]  /*7150*/  IMAD.WIDE.U32 R228, R219, R10, R222 ;  /* 0x0000000adbe47225 */ /* 0x000fc800078e00de */
[-C--:B------:R-:W-:Y:S02]  /*7160*/  IMAD R20, R20, R10.reuse, RZ ;  /* 0x0000000a14147224 */ /* 0x080fe400078e02ff */
[----:B------:R-:W-:-:S04]  /*7170*/  IMAD.WIDE.U32 R222, R219, R10, R216 ;  /* 0x0000000adbde7225 */ /* 0x000fc800078e00d8 */
[C---:B------:R-:W-:Y:S02]  /*7180*/  IMAD R221, R219.reuse, R11, R20 ;  /* 0x0000000bdbdd7224 */ /* 0x040fe400078e0214 */
[----:B------:R-:W-:Y:S02]  /*7190*/  IMAD.WIDE.U32 R20, R219, R10, R22 ;  /* 0x0000000adb147225 */ /* 0x000fe400078e0016 */
[----:B------:R-:W3:Y:S01]  /*71a0*/  LDL.LU R219, [R1+0x84] ;  /* 0x0000840001db7983 */ /* 0x000ee20000300800 */
[----:B------:R-:W-:Y:S01]  /*71b0*/  LEA R224, P1, R222, R8, 0x1 ;  /* 0x00000008dee07211 */ /* 0x000fe200078208ff */
[----:B------:R-:W-:Y:S01]  /*71c0*/  IMAD.IADD R11, R221, 0x1, R21 ;  /* 0x00000001dd0b7824 */ /* 0x000fe200078e0215 */
[----:B------:R-:W-:Y:S01]  /*71d0*/  ISETP.GT.AND P3, PT, R3, 0x11, PT ;  /* 0x000000110300780c */ /* 0x000fe20003f64270 */
[----:B------:R-:W-:Y:S01]  /*71e0*/  IMAD.MOV.U32 R10, RZ, RZ, R20 ;  /* 0x000000ffff0a7224 */ /* 0x000fe200078e0014 */
[----:B------:R-:W-:Y:S01]  /*71f0*/  BSSY B1, `(.L_x_44) ;  /* 0x0000016000017945 */ /* 0x000fe20003800000 */
[----:B------:R-:W-:-:S02]  /*7200*/  IMAD.IADD R216, R221, 0x1, R229 ;  /* 0x00000001ddd87824 */ /* 0x000fc400078e02e5 */
[----:B---3--:R-:W-:-:S04]  /*7210*/  IMAD.WIDE.U32 R20, R219, R218, R10 ;  /* 0x000000dadb147225 */ /* 0x008fc800078e000a */
[----:B------:R-:W-:Y:S02]  /*7220*/  IMAD.IADD R10, R223, 0x1, R221 ;  /* 0x00000001df0a7824 */ /* 0x000fe400078e02dd */
[----:B------:R-:W-:-:S03]  /*7230*/  IMAD.IADD R11, R226, 0x1, R21 ;  /* 0x00000001e20b7824 */ /* 0x000fc600078e0215 */
[----:B------:R-:W-:Y:S02]  /*7240*/  LEA.HI.X R225, R222, R9, R10, 0x1, P1 ;  /* 0x00000009dee17211 */ /* 0x000fe400008f0c0a */
[----:B------:R-:W-:-:S04]  /*7250*/  LEA R10, P1, R20, R8, 0x1 ;  /* 0x00000008140a7211 */ /* 0x000fc800078208ff */
[----:B------:R-:W-:Y:S02]  /*7260*/  LEA.HI.X R11, R20, R9, R11, 0x1, P1 ;  /* 0x00000009140b7211 */ /* 0x000fe400008f0c0b */
[----:B------:R-:W-:-:S05]  /*7270*/  IADD3 R20, P1, R22, R228, RZ ;  /* 0x000000e416147210 */ /* 0x000fca0007f3e0ff */
[----:B------:R-:W-:Y:S01]  /*7280*/  IMAD.X R21, R23, 0x1, R216, P1 ;  /* 0x0000000117157824 */ /* 0x000fe200008e06d8 */
[----:B------:R-:W-:Y:S01]  /*7290*/  IADD3 R220, P1, R220, R228, RZ ;  /* 0x000000e4dcdc7210 */ /* 0x000fe20007f3e0ff */
[----:B------:R-:W-:Y:S01]  /*72a0*/  IMAD.WIDE.U32 R218, R219, R218, R20 ;  /* 0x000000dadbda7225 */ /* 0x000fe200078e0014 */
[----:B------:R-:W-:-:S03]  /*72b0*/  PRMT R20, R227, 0x7610, R20 ;  /* 0x00007610e3147816 */ /* 0x000fc60000000014 */
[----:B------:R-:W-:Y:S01]  /*72c0*/  IMAD.X R217, R216, 0x1, R217, P1 ;  /* 0x00000001d8d97824 */ /* 0x000fe200008e06d9 */
[----:B------:R-:W-:Y:S01]  /*72d0*/  LEA R216, P1, R220, R8, 0x1 ;  /* 0x00000008dcd87211 */ /* 0x000fe200078208ff */
[----:B------:R-:W-:-:S03]  /*72e0*/  IMAD.IADD R226, R226, 0x1, R219 ;  /* 0x00000001e2e27824 */ /* 0x000fc600078e02db */
[----:B------:R-:W-:Y:S02]  /*72f0*/  LEA.HI.X R217, R220, R9, R217, 0x1, P1 ;  /* 0x00000009dcd97211 */ /* 0x000fe400008f0cd9 */
[----:B------:R-:W-:-:S04]  /*7300*/  LEA R8, P1, R218, R8, 0x1 ;  /* 0x00000008da087211 */ /* 0x000fc800078208ff */
[----:B------:R-:W-:Y:S02]  /*7310*/  LEA.HI.X R9, R218, R9, R226, 0x1, P1 ;  /* 0x00000009da097211 */ /* 0x000fe400008f0ce2 */
[----:B------:R-:W-:-:S13]  /*7320*/  ISETP.GT.AND P1, PT, R0, RZ, P3 ;  /* 0x000000ff0000720c */ /* 0x000fda0001f24270 */
[----:B------:R-:W-:Y:S05]  /*7330*/  @!P1 BRA `(.L_x_45) ;  /* 0x0000000000049947 */ /* 0x000fea0003800000 */
[----:B------:R1:W5:Y:S02]  /*7340*/  LDG.E.LTC128B.U16 R20, desc[UR48][R14.64+0x22] ;  /* 0x000022300e147981 */ /* 0x000364000c1e1520 */
.L_x_45:
[----:B------:R-:W-:Y:S05]  /*7350*/  BSYNC B1 ;  /* 0x0000000000017941 */ /* 0x000fea0003800000 */
.L_x_44:
[----:B------:R-:W3:Y:S01]  /*7360*/  LDL.LU R22, [R1+0x64] ;  /* 0x0000640001167983 */ /* 0x000ee20000300800 */
[----:B-----5:R-:W-:Y:S01]  /*7370*/  IMAD.U32 R21, R20, 0x10000, RZ ;  /* 0x0001000014157824 */ /* 0x020fe200078e00ff */
[----:B------:R-:W-:Y:S03]  /*7380*/  BSSY B1, `(.L_x_46) ;  /* 0x0000008000017945 */ /* 0x000fe60003800000 */
[----:B------:R-:W-:-:S04]  /*7390*/  FMUL R21, R21, R16 ;  /* 0x0000001015157220 */ /* 0x000fc80000400000 */
[----:B---3--:R-:W-:-:S05]  /*73a0*/  FFMA R21, R22, R2, R21 ;  /* 0x0000000216157223 */ /* 0x008fca0000000015 */
[----:B------:R-:W-:-:S05]  /*73b0*/  F2FP.BF16.F32.PACK_AB R21, RZ, R21 ;  /* 0x00000015ff15723e */ /* 0x000fca00000010ff */
[----:B------:R3:W-:Y:S01]  /*73c0*/  @P1 STG.E.U16 desc[UR48][R4.64+0x22], R21 ;  /* 0x0000221504001986 */ /* 0x0007e2000c101530 */
[----:B------:R-:W-:-:S13]  /*73d0*/  ISETP.GT.AND P1, PT, R0, 0x8, P4 ;  /* 0x000000080000780c */ /* 0x000fda0002724270 */
[----:B---3--:R-:W-:Y:S05]  /*73e0*/  @!P1 BRA `(.L_x_47) ;  /* 0x0000000000049947 */ /* 0x008fea0003800000 */
[----:B------:R3:W5:Y:S02]  /*73f0*/  LDG.E.LTC128B.U16 R20, desc[UR48][R12.64+0x20] ;  /* 0x000020300c147981 */ /* 0x000764000c1e1520 */
.L_x_47:
[----:B------:R-:W-:Y:S05]  /*7400*/  BSYNC B1 ;  /* 0x0000000000017941 */ /* 0x000fea0003800000 */
.L_x_46:
[----:B------:R-:W2:Y:S01]  /*7410*/  LDL.LU R22, [R1+0x68] ;  /* 0x0000680001167983 */ /* 0x000ea20000300800 */
[----:B-----5:R-:W-:Y:S01]  /*7420*/  IMAD.U32 R21, R20, 0x10000, RZ ;  /* 0x0001000014157824 */ /* 0x020fe200078e00ff */
[----:B------:R-:W-:Y:S03]  /*7430*/  BSSY B1, `(.L_x_48) ;  /* 0x0000008000017945 */ /* 0x000fe60003800000 */
[----:B------:R-:W-:-:S04]  /*7440*/  FMUL R21, R21, R16 ;  /* 0x0000001015157220 */ /* 0x000fc80000400000 */
[----:B--2---:R-:W-:-:S05]  /*7450*/  FFMA R21, R22, R2, R21 ;  /* 0x0000000216157223 */ /* 0x004fca0000000015 */
[----:B------:R-:W-:-:S05]  /*7460*/  F2FP.BF16.F32.PACK_AB R21, RZ, R21 ;  /* 0x00000015ff15723e */ /* 0x000fca00000010ff */
[----:B------:R2:W-:Y:S01]  /*7470*/  @P1 STG.E.U16 desc[UR48][R6.64+0x20], R21 ;  /* 0x0000201506001986 */ /* 0x0005e2000c101530 */
[----:B------:R-:W-:-:S13]  /*7480*/  ISETP.GT.AND P1, PT, R0, 0x8, P3 ;  /* 0x000000080000780c */ /* 0x000fda0001f24270 */
[----:B--2---:R-:W-:Y:S05]  /*7490*/  @!P1 BRA `(.L_x_49) ;  /* 0x0000000000049947 */ /* 0x004fea0003800000 */
[----:B------:R2:W5:Y:S02]  /*74a0*/  LDG.E.LTC128B.U16 R20, desc[UR48][R12.64+0x22] ;  /* 0x000022300c147981 */ /* 0x000564000c1e1520 */
.L_x_49:
[----:B------:R-:W-:Y:S05]  /*74b0*/  BSYNC B1 ;  /* 0x0000000000017941 */ /* 0x000fea0003800000 */
.L_x_48:
[----:B------:R-:W3:Y:S01]  /*74c0*/  LDL.LU R22, [R1+0x6c] ;  /* 0x00006c0001167983 */ /* 0x000ee20000300800 */
[----:B-----5:R-:W-:Y:S01]  /*74d0*/  IMAD.U32 R21, R20, 0x10000, RZ ;  /* 0x0001000014157824 */ /* 0x020fe200078e00ff */
[----:B------:R-:W-:Y:S01]  /*74e0*/  ISETP.GT.AND P2, PT, R3, 0x18, PT ;  /* 0x000000180300780c */ /* 0x000fe20003f44270 */
[----:B------:R-:W-:Y:S02]  /*74f0*/  BSSY B1, `(.L_x_50) ;  /* 0x0000008000017945 */ /* 0x000fe40003800000 */
[----:B------:R-:W-:-:S04]  /*7500*/  FMUL R21, R21, R16 ;  /* 0x0000001015157220 */ /* 0x000fc80000400000 */
[----:B---3--:R-:W-:-:S05]  /*7510*/  FFMA R21, R22, R2, R21 ;  /* 0x0000000216157223 */ /* 0x008fca0000000015 */
[----:B------:R-:W-:-:S05]  /*7520*/  F2FP.BF16.F32.PACK_AB R21, RZ, R21 ;  /* 0x00000015ff15723e */ /* 0x000fca00000010ff */
[----:B------:R3:W-:Y:S01]  /*7530*/  @P1 STG.E.U16 desc[UR48][R6.64+0x22], R21 ;  /* 0x0000221506001986 */ /* 0x0007e2000c101530 */
[----:B------:R-:W-:-:S13]  /*7540*/  ISETP.GT.AND P1, PT, R0, RZ, P2 ;  /* 0x000000ff0000720c */ /* 0x000fda0001724270 */
[----:B---3--:R-:W-:Y:S05]  /*7550*/  @!P1 BRA `(.L_x_51) ;  /* 0x0000000000049947 */ /* 0x008fea0003800000 */
[----:B------:R3:W5:Y:S02]  /*7560*/  LDG.E.LTC128B.U16 R20, desc[UR48][R14.64+0x30] ;  /* 0x000030300e147981 */ /* 0x000764000c1e1520 */
.L_x_51:
[----:B------:R-:W-:Y:S05]  /*7570*/  BSYNC B1 ;  /* 0x0000000000017941 */ /* 0x000fea0003800000 */
.L_x_50:
[----:B------:R-:W2:Y:S01]  /*7580*/  LDL.LU R22, [R1+0x70] ;  /* 0x0000700001167983 */ /* 0x000ea20000300800 */
[----:B-----5:R-:W-:Y:S01]  /*7590*/  IMAD.U32 R21, R20, 0x10000, RZ ;  /* 0x0001000014157824 */ /* 0x020fe200078e00ff */
[----:B------:R-:W-:Y:S03]  /*75a0*/  BSSY B1, `(.L_x_52) ;  /* 0x0000009000017945 */ /* 0x000fe60003800000 */
[----:B------:R-:W-:-:S04]  /*75b0*/  FMUL R21, R21, R16 ;  /* 0x0000001015157220 */ /* 0x000fc80000400000 */
[----:B--2---:R-:W-:-:S05]  /*75c0*/  FFMA R21, R22, R2, R21 ;  /* 0x0000000216157223 */ /* 0x004fca0000000015 */
[----:B------:R-:W-:-:S05]  /*75d0*/  F2FP.BF16.F32.PACK_AB R21, RZ, R21 ;  /* 0x00000015ff15723e */ /* 0x000fca00000010ff */
[----:B------:R2:W-:Y:S01]  /*75e0*/  @P1 STG.E.U16 desc[UR48][R4.64+0x30], R21 ;  /* 0x0000301504001986 */ /* 0x0005e2000c101530 */
[----:B------:R-:W-:-:S04]  /*75f0*/  ISETP.GT.AND P1, PT, R3, 0x19, PT ;  /* 0x000000190300780c */ /* 0x000fc80003f24270 */
[----:B------:R-:W-:-:S13]  /*7600*/  ISETP.GT.AND P5, PT, R0, RZ, P1 ;  /* 0x000000ff0000720c */ /* 0x000fda0000fa4270 */
[----:B--2---:R-:W-:Y:S05]  /*7610*/  @!P5 BRA `(.L_x_53) ;  /* 0x000000000004d947 */ /* 0x004fea0003800000 */
[----:B------:R2:W5:Y:S02]  /*7620*/  LDG.E.LTC128B.U16 R20, desc[UR48][R14.64+0x32] ;  /* 0x000032300e147981 */ /* 0x000564000c1e1520 */
.L_x_53:
[----:B------:R-:W-:Y:S05]  /*7630*/  BSYNC B1 ;  /* 0x0000000000017941 */ /* 0x000fea0003800000 */
.L_x_52:
        /* <DEDUP_REMOVED lines=10> */
.L_x_55:
[----:B------:R-:W-:Y:S05]  /*76e0*/  BSYNC B1 ;  /* 0x0000000000017941 */ /* 0x000fea0003800000 */
.L_x_54:
        /* <DEDUP_REMOVED lines=10> */
.L_x_57:
[----:B------:R-:W-:Y:S05]  /*7790*/  BSYNC B1 ;  /* 0x0000000000017941 */ /* 0x000fea0003800000 */
.L_x_56:
[----:B------:R-:W3:Y:S01]  /*77a0*/  LDL.LU R218, [R1+0x7c] ;  /* 0x00007c0001da7983 */ /* 0x000ee20000300800 */
[----:B-----5:R-:W-:Y:S02]  /*77b0*/  IMAD.U32 R21, R20, 0x10000, RZ ;  /* 0x0001000014157824 */ /* 0x020fe400078e00ff */
[----:B------:R-:W-:Y:S01]  /*77c0*/  IMAD.SHL.U32 R219, R18, 0x100, RZ ;  /* 0x0000010012db7824 */ /* 0x000fe200078e00ff */
[----:B------:R-:W-:Y:S01]  /*77d0*/  PRMT R22, R20, 0x7610, R22 ;  /* 0x0000761014167816 */ /* 0x000fe20000000016 */
[----:B------:R-:W-:Y:S01]  /*77e0*/  FMUL R21, R21, R16 ;  /* 0x0000001015157220 */ /* 0x000fe20000400000 */
[----:B------:R-:W4:Y:S03]  /*77f0*/  LDL.LU R23, [R1] ;  /* 0x0000000001177983 */ /* 0x000f260000300800 */
[----:B---3--:R-:W-:Y:S01]  /*7800*/  FFMA R21, R218, R2, R21 ;  /* 0x00000002da157223 */ /* 0x008fe20000000015 */
[----:B------:R-:W-:-:S04]  /*7810*/  SHF.L.U64.HI R218, R18, 0x8, R19 ;  /* 0x0000000812da7819 */ /* 0x000fc80000010213 */
[----:B------:R-:W-:-:S05]  /*7820*/  F2FP.BF16.F32.PACK_AB R21, RZ, R21 ;  /* 0x00000015ff15723e */ /* 0x000fca00000010ff */
[----:B------:R3:W-:Y:S01]  /*7830*/  @P5 STG.E.U16 desc[UR48][R6.64+0x32], R21 ;  /* 0x0000321506005986 */ /* 0x0007e2000c101530 */
[----:B------:R-:W-:-:S05]  /*7840*/  IADD3 R18, P5, R219, R4, RZ ;  /* 0x00000004db127210 */ /* 0x000fca0007fbe0ff */
[----:B------:R-:W-:Y:S01]  /*7850*/  IMAD.X R19, R218, 0x1, R5, P5 ;  /* 0x00000001da137824 */ /* 0x000fe200028e0605 */
[----:B------:R-:W-:-:S13]  /*7860*/  ISETP.GT.AND P5, PT, R0, 0x80, P0 ;  /* 0x000000800000780c */ /* 0x000fda00007a4270 */
[----:B------:R-:W2:Y:S01]  /*7870*/  @P5 LDG.E.LTC128B.U16 R22, desc[UR48][R224.64] ;  /* 0x00000030e0165981 */ /* 0x000ea2000c1e1520 */
[----:B------:R-:W-:Y:S01]  /*7880*/  BSSY B1, `(.L_x_58) ;  /* 0x000000a000017945 */ /* 0x000fe20003800000 */
[----:B--2---:R-:W-:-:S05]  /*7890*/  SHF.L.U32 R20, R22, 0x10, RZ ;  /* 0x0000001016147819 */ /* 0x004fca00000006ff */
[----:B------:R-:W-:-:S04]  /*78a0*/  FMUL R20, R20, R16 ;  /* 0x0000001014147220 */ /* 0x000fc80000400000 */
[----:B----4-:R-:W-:-:S05]  /*78b0*/  FFMA R20, R23, R2, R20 ;  /* 0x0000000217147223 */ /* 0x010fca0000000014 */
[----:B------:R-:W-:-:S05]  /*78c0*/  F2FP.BF16.F32.PACK_AB R20, RZ, R20 ;  /* 0x00000014ff14723e */ /* 0x000fca00000010ff */
[----:B------:R3:W-:Y:S01]  /*78d0*/  @P5 STG.E.U16 desc[UR48][R18.64], R20 ;  /* 0x0000001412005986 */ /* 0x0007e2000c101530 */
[----:B------:R-:W-:-:S04]  /*78e0*/  LOP3.LUT P5, RZ, R17, 0x2, RZ, 0xc0, !PT ;  /* 0x0000000211ff7812 */ /* 0x000fc800078ac0ff */
[----:B------:R-:W-:-:S13]  /*78f0*/  ISETP.GT.AND P5, PT, R0, 0x80, P5 ;  /* 0x000000800000780c */ /* 0x000fda0002fa4270 */
[----:B---3--:R-:W-:Y:S05]  /*7900*/  @!P5 BRA `(.L_x_59) ;  /* 0x000000000004d947 */ /* 0x008fea0003800000 */
[----:B------:R2:W5:Y:S02]  /*7910*/  LDG.E.LTC128B.U16 R22, desc[UR48][R10.64+0x2] ;  /* 0x000002300a167981 */ /* 0x000564000c1e1520 */
.L_x_59:
[----:B------:R-:W-:Y:S05]  /*7920*/  BSYNC B1 ;  /* 0x0000000000017941 */ /* 0x000fea0003800000 */
.L_x_58:
[----:B------:R-:W3:Y:S04]  /*7930*/  LDL.LU R21, [R1+0x4] ;  /* 0x0000040001157983 */ /* 0x000ee80000300800 */
[----:B------:R-:W4:Y:S04]  /*7940*/  LDL R221, [R1+0x44] ;  /* 0x0000440001dd7983 */ /* 0x000f280000100800 */
[----:B------:R-:W2:Y:S01]  /*7950*/  LDL R220, [R1+0x40] ;  /* 0x0000400001dc7983 */ /* 0x000ea20000100800 */
[----:B-----5:R-:W-:Y:S01]  /*7960*/  IMAD.U32 R20, R22, 0x10000, RZ ;  /* 0x0001000016147824 */ /* 0x020fe200078e00ff */
[----:B------:R-:W-:Y:S01]  /*7970*/  ISETP.GT.AND P0, PT, R0, 0x88, P0 ;  /* 0x000000880000780c */ /* 0x000fe20000704270 */
[----:B------:R-:W-:Y:S02]  /*7980*/  BSSY B1, `(.L_x_60) ;  /* 0x0000009000017945 */ /* 0x000fe40003800000 */
[----:B------:R-:W-:-:S04]  /*7990*/  FMUL R20, R20, R16 ;  /* 0x0000001014147220 */ /* 0x000fc80000400000 */
[----:B---3--:R-:W-:-:S05]  /*79a0*/  FFMA R20, R21, R2, R20 ;  /* 0x0000000215147223 */ /* 0x008fca0000000014 */
[----:B------:R-:W-:-:S05]  /*79b0*/  F2FP.BF16.F32.PACK_AB R20, RZ, R20 ;  /* 0x00000014ff14723e */ /* 0x000fca00000010ff */
[----:B------:R4:W-:Y:S02]  /*79c0*/  @P5 STG.E.U16 desc[UR48][R18.64+0x2], R20 ;  /* 0x0000021412005986 */ /* 0x0009e4000c101530 */
[----:B----4-:R-:W-:-:S05]  /*79d0*/  IADD3 R20, P5, R18, R221, RZ ;  /* 0x000000dd12147210 */ /* 0x010fca0007fbe0ff */
[----:B--2---:R-:W-:Y:S01]  /*79e0*/  IMAD.X R21, R19, 0x1, R220, P5 ;  /* 0x0000000113157824 */ /* 0x004fe200028e06dc */
[----:B------:R-:W-:Y:S07]  /*79f0*/  @!P0 BRA `(.L_x_61) ;  /* 0x0000000000048947 */ /* 0x000fee0003800000 */
[----:B------:R2:W5:Y:S02]  /*7a00*/  LDG.E.LTC128B.U16 R22, desc[UR48][R216.64] ;  /* 0x00000030d8167981 */ /* 0x000564000c1e1520 */
.L_x_61:
[----:B------:R-:W-:Y:S05]  /*7a10*/  BSYNC B1 ;  /* 0x0000000000017941 */ /* 0x000fea0003800000 */
.L_x_60:
[----:B--2---:R-:W2:Y:S01]  /*7a20*/  LDL.LU R216, [R1+0x8] ;  /* 0x0000080001d87983 */ /* 0x004ea20000300800 */
[----:B-----5:R-:W-:Y:S01]  /*7a30*/  IMAD.U32 R23, R22, 0x10000, RZ ;  /* 0x0001000016177824 */ /* 0x020fe200078e00ff */
[----:B------:R-:W-:Y:S01]  /*7a40*/  LOP3.LUT P5, RZ, R17, 0x2, RZ, 0xc0, !PT ;  /* 0x0000000211ff7812 */ /* 0x000fe200078ac0ff */
[----:B------:R-:W-:Y:S02]  /*7a50*/  BSSY B1, `(.L_x_62) ;  /* 0x0000008000017945 */ /* 0x000fe40003800000 */
[----:B------:R-:W-:-:S04]  /*7a60*/  FMUL R23, R23, R16 ;  /* 0x0000001017177220 */ /* 0x000fc80000400000 */
[----:B--2---:R-:W-:-:S05]  /*7a70*/  FFMA R23, R216, R2, R23 ;  /* 0x00000002d8177223 */ /* 0x004fca0000000017 */
[----:B------:R-:W-:-:S05]  /*7a80*/  F2FP.BF16.F32.PACK_AB R23, RZ, R23 ;  /* 0x00000017ff17723e */ /* 0x000fca00000010ff */
[----:B------:R2:W-:Y:S01]  /*7a90*/  @P0 STG.E.U16 desc[UR48][R20.64], R23 ;  /* 0x0000001714000986 */ /* 0x0005e2000c101530 */
[----:B------:R-:W-:-:S13]  /*7aa0*/  ISETP.GT.AND P0, PT, R0, 0x88, P5 ;  /* 0x000000880000780c */ /* 0x000fda0002f04270 */
[----:B--2---:R-:W-:Y:S05]  /*7ab0*/  @!P0 BRA `(.L_x_63) ;  /* 0x0000000000048947 */ /* 0x004fea0003800000 */
[----:B------:R2:W5:Y:S02]  /*7ac0*/  LDG.E.LTC128B.U16 R22, desc[UR48][R8.64+0x2] ;  /* 0x0000023008167981 */ /* 0x000564000c1e1520 */
.L_x_63:
[----:B------:R-:W-:Y:S05]  /*7ad0*/  BSYNC B1 ;  /* 0x0000000000017941 */ /* 0x000fea0003800000 */
.L_x_62:
[----:B------:R-:W3:Y:S01]  /*7ae0*/  LDL.LU R216, [R1+0xc] ;  /* 0x00000c0001d87983 */ /* 0x000ee20000300800 */
[----:B-----5:R-:W-:Y:S01]  /*7af0*/  IMAD.U32 R23, R22, 0x10000, RZ ;  /* 0x0001000016177824 */ /* 0x020fe200078e00ff */
[----:B------:R-:W-:Y:S01]  /*7b00*/  LOP3.LUT P5, RZ, R17, 0x4, RZ, 0xc0, !PT ;  /* 0x0000000411ff7812 */ /* 0x000fe200078ac0ff */
[----:B------:R-:W-:Y:S02]  /*7b10*/  BSSY B1, `(.L_x_64) ;  /* 0x0000008000017945 */ /* 0x000fe40003800000 */
[----:B------:R-:W-:-:S04]  /*7b20*/  FMUL R23, R23, R16 ;  /* 0x0000001017177220 */ /* 0x000fc80000400000 */
[----:B---3--:R-:W-:-:S05]  /*7b30*/  FFMA R23, R216, R2, R23 ;  /* 0x00000002d8177223 */ /* 0x008fca0000000017 */
[----:B------:R-:W-:-:S05]  /*7b40*/  F2FP.BF16.F32.PACK_AB R23, RZ, R23 ;  /* 0x00000017ff17723e */ /* 0x000fca00000010ff */
[----:B------:R3:W-:Y:S01]  /*7b50*/  @P0 STG.E.U16 desc[UR48][R20.64+0x2], R23 ;  /* 0x0000021714000986 */ /* 0x0007e2000c101530 */
[----:B------:R-:W-:-:S13]  /*7b60*/  ISETP.GT.AND P0, PT, R0, 0x80, P5 ;  /* 0x000000800000780c */ /* 0x000fda0002f04270 */
[----:B---3--:R-:W-:Y:S05]  /*7b70*/  @!P0 BRA `(.L_x_65) ;  /* 0x0000000000048947 */ /* 0x008fea0003800000 */
[----:B------:R3:W5:Y:S02]  /*7b80*/  LDG.E.LTC128B.U16 R22, desc[UR48][R10.64+0x10] ;  /* 0x000010300a167981 */ /* 0x000764000c1e1520 */
.L_x_65:
[----:B------:R-:W-:Y:S05]  /*7b90*/  BSYNC B1 ;  /* 0x0000000000017941 */ /* 0x000fea0003800000 */
.L_x_64:
[----:B------:R-:W4:Y:S01]  /*7ba0*/  LDL.LU R216, [R1+0x10] ;  /* 0x0000100001d87983 */ /* 0x000f220000300800 */
[----:B-----5:R-:W-:Y:S01]  /*7bb0*/  IMAD.U32 R23, R22, 0x10000, RZ ;  /* 0x0001000016177824 */ /* 0x020fe200078e00ff */
[----:B------:R-:W-:Y:S03]  /*7bc0*/  BSSY B1, `(.L_x_66) ;  /* 0x0000008000017945 */ /* 0x000fe60003800000 */
[----:B------:R-:W-:-:S04]  /*7bd0*/  FMUL R23, R23, R16 ;  /* 0x0000001017177220 */ /* 0x000fc80000400000 */
[----:B----4-:R-:W-:-:S05]  /*7be0*/  FFMA R23, R216, R2, R23 ;  /* 0x00000002d8177223 */ /* 0x010fca0000000017 */
[----:B------:R-:W-:-:S05]  /*7bf0*/  F2FP.BF16.F32.PACK_AB R23, RZ, R23 ;  /* 0x00000017ff17723e */ /* 0x000fca00000010ff */
[----:B------:R4:W-:Y:S01]  /*7c00*/  @P0 STG.E.U16 desc[UR48][R18.64+0x10], R23 ;  /* 0x0000101712000986 */ /* 0x0009e2000c101530 */
[----:B------:R-:W-:-:S13]  /*7c10*/  ISETP.GT.AND P0, PT, R0, 0x80, P6 ;  /* 0x000000800000780c */ /* 0x000fda0003704270 */
[----:B----4-:R-:W-:Y:S05]  /*7c20*/  @!P0 BRA `(.L_x_67) ;  /* 0x0000000000048947 */ /* 0x010fea0003800000 */
[----:B------:R4:W5:Y:S02]  /*7c30*/  LDG.E.LTC128B.U16 R22, desc[UR48][R10.64+0x12] ;  /* 0x000012300a167981 */ /* 0x000964000c1e1520 */
.L_x_67:
[----:B------:R-:W-:Y:S05]  /*7c40*/  BSYNC B1 ;  /* 0x0000000000017941 */ /* 0x000fea0003800000 */
.L_x_66:
        /* <DEDUP_REMOVED lines=10> */
.L_x_69:
[----:B------:R-:W-:Y:S05]  /*7cf0*/  BSYNC B1 ;  /* 0x0000000000017941 */ /* 0x000fea0003800000 */
.L_x_68:
[----:B------:R-:W3:Y:S01]  /*7d00*/  LDL.LU R216, [R1+0x18] ;  /* 0x0000180001d87983 */ /* 0x000ee20000300800 */
[----:B-----5:R-:W-:Y:S01]  /*7d10*/  IMAD.U32 R23, R22, 0x10000, RZ ;  /* 0x0001000016177824 */ /* 0x020fe200078e00ff */
        /* <DEDUP_REMOVED lines=8> */
.L_x_71:
[----:B------:R-:W-:Y:S05]  /*7da0*/  BSYNC B1 ;  /* 0x0000000000017941 */ /* 0x000fea0003800000 */
.L_x_70:
[----:B------:R-:W2:Y:S01]  /*7db0*/  LDL.LU R216, [R1+0x1c] ;  /* 0x00001c0001d87983 */ /* 0x000ea20000300800 */
[----:B---3-5:R-:W-:Y:S01]  /*7dc0*/  IMAD.U32 R23, R22, 0x10000, RZ ;  /* 0x0001000016177824 */ /* 0x028fe200078e00ff */
        /* <DEDUP_REMOVED lines=8> */
.L_x_73:
[----:B------:R-:W-:Y:S05]  /*7e50*/  BSYNC B1 ;  /* 0x0000000000017941 */ /* 0x000fea0003800000 */
.L_x_72:
[----:B------:R-:W4:Y:S01]  /*7e60*/  LDL.LU R216, [R1+0x20] ;  /* 0x0000200001d87983 */ /* 0x000f220000300800 */
[----:B--2--5:R-:W-:Y:S01]  /*7e70*/  IMAD.U32 R23, R22, 0x10000, RZ ;  /* 0x0001000016177824 */ /* 0x024fe200078e00ff */
[----:B------:R-:W-:Y:S01]  /*7e80*/  ISETP.GT.AND P5, PT, R0, 0x80, P3 ;  /* 0x000000800000780c */ /* 0x000fe20001fa4270 */
[----:B------:R-:W-:Y:S02]  /*7e90*/  BSSY B1, `(.L_x_74) ;  /* 0x0000007000017945 */ /* 0x000fe40003800000 */
[----:B------:R-:W-:-:S04]  /*7ea0*/  FMUL R23, R23, R16 ;  /* 0x0000001017177220 */ /* 0x000fc80000400000 */
[----:B----4-:R-:W-:-:S05]  /*7eb0*/  FFMA R23, R216, R2, R23 ;  /* 0x00000002d8177223 */ /* 0x010fca0000000017 */
[----:B------:R-:W-:-:S05]  /*7ec0*/  F2FP.BF16.F32.PACK_AB R23, RZ, R23 ;  /* 0x00000017ff17723e */ /* 0x000fca00000010ff */
[----:B------:R2:W-:Y:S01]  /*7ed0*/  @P0 STG.E.U16 desc[UR48][R18.64+0x20], R23 ;  /* 0x0000201712000986 */ /* 0x0005e2000c101530 */
[----:B------:R-:W-:Y:S05]  /*7ee0*/  @!P5 BRA `(.L_x_75) ;  /* 0x000000000004d947 */ /* 0x000fea0003800000 */
[----:B------:R4:W5:Y:S02]  /*7ef0*/  LDG.E.LTC128B.U16 R22, desc[UR48][R10.64+0x22] ;  /* 0x000022300a167981 */ /* 0x000964000c1e1520 */
.L_x_75:
[----:B------:R-:W-:Y:S05]  /*7f00*/  BSYNC B1 ;  /* 0x0000000000017941 */ /* 0x000fea0003800000 */
.L_x_74:
[----:B------:R-:W3:Y:S01]  /*7f10*/  LDL.LU R216, [R1+0x24] ;  /* 0x0000240001d87983 */ /* 0x000ee20000300800 */
[----:B--2--5:R-:W-:Y:S01]  /*7f20*/  IMAD.U32 R23, R22, 0x10000, RZ ;  /* 0x0001000016177824 */ /* 0x024fe200078e00ff */
        /* <DEDUP_REMOVED lines=8> */
.L_x_77:
[----:B------:R-:W-:Y:S05]  /*7fb0*/  BSYNC B1 ;  /* 0x0000000000017941 */ /* 0x000fea0003800000 */
.L_x_76:
        /* <DEDUP_REMOVED lines=10> */
.L_x_79:
[----:B------:R-:W-:Y:S05]  /*8060*/  BSYNC B1 ;  /* 0x0000000000017941 */ /* 0x000fea0003800000 */
.L_x_78:
        /* <DEDUP_REMOVED lines=10> */
.L_x_81:
[----:B------:R-:W-:Y:S05]  /*8110*/  BSYNC B1 ;  /* 0x0000000000017941 */ /* 0x000fea0003800000 */
.L_x_80:
        /* <DEDUP_REMOVED lines=10> */
.L_x_83:
[----:B------:R-:W-:Y:S05]  /*81c0*/  BSYNC B1 ;  /* 0x0000000000017941 */ /* 0x000fea0003800000 */
.L_x_82:
        /* <DEDUP_REMOVED lines=10> */
.L_x_85:
[----:B------:R-:W-:Y:S05]  /*8270*/  BSYNC B1 ;  /* 0x0000000000017941 */ /* 0x000fea0003800000 */
.L_x_84:
        /* <DEDUP_REMOVED lines=10> */
.L_x_87:
[----:B------:R-:W-:Y:S05]  /*8320*/  BSYNC B1 ;  /* 0x0000000000017941 */ /* 0x000fea0003800000 */
.L_x_86:
[----:B------:R-:W3:Y:S01]  /*8330*/  LDL.LU R216, [R1+0x3c] ;  /* 0x00003c0001d87983 */ /* 0x000ee20000300800 */
[----:B--2--5:R-:W-:Y:S01]  /*8340*/  IMAD.U32 R23, R22, 0x10000, RZ ;  /* 0x0001000016177824 */ /* 0x024fe200078e00ff */
        /* <DEDUP_REMOVED lines=11> */
.L_x_89:
[----:B------:R-:W-:Y:S05]  /*8400*/  BSYNC B1 ;  /* 0x0000000000017941 */ /* 0x000fea0003800000 */
.L_x_88:
[----:B--2--5:R-:W-:Y:S01]  /*8410*/  IMAD.U32 R21, R22, 0x10000, RZ ;  /* 0x0001000016157824 */ /* 0x024fe200078e00ff */
[----:B------:R-:W-:Y:S01]  /*8420*/  ISETP.GT.AND P2, PT, R3, 0x21, PT ;  /* 0x000000210300780c */ /* 0x000fe20003f44270 */
[----:B------:R-:W-:Y:S01]  /*8430*/  BSSY B1, `(.L_x_90) ;  /* 0x000000a000017945 */ /* 0x000fe20003800000 */
[----:B------:R-:W-:Y:S01]  /*8440*/  LOP3.LUT R17, R17, 0xfffffffd, RZ, 0xc0, !PT ;  /* 0xfffffffd11117812 */ /* 0x000fe200078ec0ff */
[----:B------:R-:W-:Y:S01]  /*8450*/  FMUL R21, R21, R16 ;  /* 0x0000001015157220 */ /* 0x000fe20000400000 */
[----:B------:R-:W-:-:S03]  /*8460*/  ISETP.GT.AND P1, PT, R0, RZ, P2 ;  /* 0x000000ff0000720c */ /* 0x000fc60001724270 */
[----:B------:R-:W-:-:S05]  /*8470*/  FFMA R21, R200, R2, R21 ;  /* 0x00000002c8157223 */ /* 0x000fca0000000015 */
[----:B------:R-:W-:Y:S02]  /*8480*/  F2FP.BF16.F32.PACK_AB R21, RZ, R21 ;  /* 0x00000015ff15723e */ /* 0x000fe400000010ff */
[----:B------:R-:W-:-:S03]  /*8490*/  @P2 LOP3.LUT R17, R17, 0x2, RZ, 0xfc, !PT ;  /* 0x0000000211112812 */ /* 0x000fc600078efcff */
[----:B------:R2:W-:Y:S01]  /*84a0*/  @P0 STG.E.U16 desc[UR48][R4.64+0x40], R21 ;  /* 0x0000401504000986 */ /* 0x0005e2000c101530 */
[----:B------:R-:W-:Y:S05]  /*84b0*/  @!P1 BRA `(.L_x_91) ;  /* 0x0000000000049947 */ /* 0x000fea0003800000 */
[----:B------:R0:W5:Y:S02]  /*84c0*/  LDG.E.LTC128B.U16 R22, desc[UR48][R14.64+0x42] ;  /* 0x000042300e167981 */ /* 0x000164000c1e1520 */
.L_x_91:
[----:B------:R-:W-:Y:S05]  /*84d0*/  BSYNC B1 ;  /* 0x0000000000017941 */ /* 0x000fea0003800000 */
.L_x_90:
[----:B--2--5:R-:W-:Y:S01]  /*84e0*/  IMAD.U32 R21, R22, 0x10000, RZ ;  /* 0x0001000016157824 */ /* 0x024fe200078e00ff */
[----:B------:R-:W-:Y:S01]  /*84f0*/  ISETP.GT.AND P0, PT, R0, 0x8, P3 ;  /* 0x000000080000780c */ /* 0x000fe20001f04270 */
[----:B------:R-:W-:Y:S02]  /*8500*/  BSSY B1, `(.L_x_92) ;  /* 0x0000007000017945 */ /* 0x000fe40003800000 */
[----:B------:R-:W-:-:S04]  /*8510*/  FMUL R20, R21, R16 ;  /* 0x0000001015147220 */ /* 0x000fc80000400000 */
[----:B------:R-:W-:-:S05]  /*8520*/  FFMA R20, R201, R2, R20 ;  /* 0x00000002c9147223 */ /* 0x000fca0000000014 */
[----:B------:R-:W-:-:S05]  /*8530*/  F2FP.BF16.F32.PACK_AB R20, RZ, R20 ;  /* 0x00000014ff14723e */ /* 0x000fca00000010ff */
[----:B------:R2:W-:Y:S01]  /*8540*/  @P1 STG.E.U16 desc[UR48][R4.64+0x42], R20 ;  /* 0x0000421404001986 */ /* 0x0005e2000c101530 */
[----:B------:R-:W-:Y:S05]  /*8550*/  @!P0 BRA `(.L_x_93) ;  /* 0x0000000000048947 */ /* 0x000fea0003800000 */
[----:B------:R0:W5:Y:S02]  /*8560*/  LDG.E.LTC128B.U16 R22, desc[UR48][R12.64+0x40] ;  /* 0x000040300c167981 */ /* 0x000164000c1e1520 */
.L_x_93:
[----:B------:R-:W-:Y:S05]  /*8570*/  BSYNC B1 ;  /* 0x0000000000017941 */ /* 0x000fea0003800000 */
.L_x_92:
[----:B-----5:R-:W-:Y:S01]  /*8580*/  IMAD.U32 R21, R22, 0x10000, RZ ;  /* 0x0001000016157824 */ /* 0x020fe200078e00ff */
        /* <DEDUP_REMOVED lines=8> */
.L_x_95:
[----:B------:R-:W-:Y:S05]  /*8610*/  BSYNC B1 ;  /* 0x0000000000017941 */ /* 0x000fea0003800000 */
.L_x_94:
[----:B0----5:R-:W-:Y:S01]  /*8620*/  SHF.L.U32 R21, R22, 0x10, RZ ;  /* 0x0000001016157819 */ /* 0x021fe200000006ff */
[----:B------:R-:W-:Y:S01]  /*8630*/  BSSY B1, `(.L_x_96) ;  /* 0x0000009000017945 */ /* 0x000fe20003800000 */
[----:B------:R-:W-:-:S03]  /*8640*/  ISETP.GT.AND P6, PT, R3, 0x28, PT ;  /* 0x000000280300780c */ /* 0x000fc60003fc4270 */
[----:B--2---:R-:W-:Y:S01]  /*8650*/  FMUL R20, R21, R16 ;  /* 0x0000001015147220 */ /* 0x004fe20000400000 */
[----:B------:R-:W-:-:S03]  /*8660*/  ISETP.GT.AND P1, PT, R0, RZ, P6 ;  /* 0x000000ff0000720c */ /* 0x000fc60003724270 */
[----:B------:R-:W-:-:S05]  /*8670*/  FFMA R20, R203, R2, R20 ;  /* 0x00000002cb147223 */ /* 0x000fca0000000014 */
[----:B------:R-:W-:-:S05]  /*8680*/  F2FP.BF16.F32.PACK_AB R20, RZ, R20 ;  /* 0x00000014ff14723e */ /* 0x000fca00000010ff */
[----:B------:R0:W-:Y:S01]  /*8690*/  @P2 STG.E.U16 desc[UR48][R6.64+0x42], R20 ;  /* 0x0000421406002986 */ /* 0x0001e2000c101530 */
[----:B------:R-:W-:Y:S05]  /*86a0*/  @!P1 BRA `(.L_x_97) ;  /* 0x0000000000049947 */ /* 0x000fea0003800000 */
[----:B------:R2:W5:Y:S02]  /*86b0*/  LDG.E.LTC128B.U16 R22, desc[UR48][R14.64+0x50] ;  /* 0x000050300e167981 */ /* 0x000564000c1e1520 */
.L_x_97:
[----:B------:R-:W-:Y:S05]  /*86c0*/  BSYNC B1 ;  /* 0x0000000000017941 */ /* 0x000fea0003800000 */
.L_x_96:
[----:B-----5:R-:W-:Y:S01]  /*86d0*/  IMAD.U32 R21, R22, 0x10000, RZ ;  /* 0x0001000016157824 */ /* 0x020fe200078e00ff */
[----:B0-----:R-:W-:Y:S01]  /*86e0*/  IADD3 R20, P0, P2, R221, R4, R219 ;  /* 0x00000004dd147210 */ /* 0x001fe20007a1e0db */
[----:B------:R-:W-:Y:S01]  /*86f0*/  BSSY B1, `(.L_x_98) ;  /* 0x000000a000017945 */ /* 0x000fe20003800000 */
[----:B------:R-:W-:Y:S01]  /*8700*/  ISETP.GT.AND P4, PT, R3, 0x29, PT ;  /* 0x000000290300780c */ /* 0x000fe20003f84270 */
[----:B------:R-:W-:-:S04]  /*8710*/  FMUL R21, R21, R16 ;  /* 0x0000001015157220 */ /* 0x000fc80000400000 */
[----:B------:R-:W-:Y:S01]  /*8720*/  FFMA R204, R204, R2, R21 ;  /* 0x00000002cccc7223 */ /* 0x000fe20000000015 */
[----:B------:R-:W-:Y:S02]  /*8730*/  IADD3.X R21, R220, R5, R218, P0, P2 ;  /* 0x00000005dc157210 */ /* 0x000fe400007e44da */
[----:B------:R-:W-:Y:S02]  /*8740*/  ISETP.GT.AND P0, PT, R0, RZ, P4 ;  /* 0x000000ff0000720c */ /* 0x000fe40002704270 */
[----:B------:R-:W-:-:S05]  /*8750*/  F2FP.BF16.F32.PACK_AB R204, RZ, R204 ;  /* 0x000000ccffcc723e */ /* 0x000fca00000010ff */
[----:B------:R0:W-:Y:S06]  /*8760*/  @P1 STG.E.U16 desc[UR48][R4.64+0x50], R204 ;  /* 0x000050cc04001986 */ /* 0x0001ec000c101530 */
[----:B------:R-:W-:Y:S05]  /*8770*/  @!P0 BRA `(.L_x_99) ;  /* 0x0000000000048947 */ /* 0x000fea0003800000 */
[----:B------:R0:W5:Y:S02]  /*8780*/  LDG.E.LTC128B.U16 R22, desc[UR48][R14.64+0x52] ;  /* 0x000052300e167981 */ /* 0x000164000c1e1520 */
.L_x_99:
[----:B------:R-:W-:Y:S05]  /*8790*/  BSYNC B1 ;  /* 0x0000000000017941 */ /* 0x000fea0003800000 */
.L_x_98:
        /* <DEDUP_REMOVED lines=9> */
.L_x_101:
[----:B------:R-:W-:Y:S05]  /*8830*/  BSYNC B1 ;  /* 0x0000000000017941 */ /* 0x000fea0003800000 */
.L_x_100:
        /* <DEDUP_REMOVED lines=9> */
.L_x_103:
[----:B------:R-:W-:Y:S05]  /*88d0*/  BSYNC B1 ;  /* 0x0000000000017941 */ /* 0x000fea0003800000 */
.L_x_102:
[----:B0----5:R-:W-:Y:S01]  /*88e0*/  IMAD.U32 R23, R22, 0x10000, RZ ;  /* 0x0001000016177824 */ /* 0x021fe200078e00ff */
[----:B------:R-:W-:Y:S01]  /*88f0*/  ISETP.GT.AND P3, PT, R3, 0x30, PT ;  /* 0x000000300300780c */ /* 0x000fe20003f64270 */
[----:B------:R-:W-:Y:S02]  /*8900*/  BSSY B1, `(.L_x_104) ;  /* 0x000000a000017945 */ /* 0x000fe40003800000 */
[----:B------:R-:W-:-:S04]  /*8910*/  FMUL R200, R23, R16 ;  /* 0x0000001017c87220 */ /* 0x000fc80000400000 */
[----:B------:R-:W-:-:S05]  /*8920*/  FFMA R200, R207, R2, R200 ;  /* 0x00000002cfc87223 */ /* 0x000fca00000000c8 */
[----:B------:R-:W-:-:S04]  /*8930*/  F2FP.BF16.F32.PACK_AB R200, RZ, R200 ;  /* 0x000000c8ffc8723e */ /* 0x000fc800000010ff */
[----:B------:R-:W-:Y:S02]  /*8940*/  PRMT R23, R200, 0x7610, R23 ;  /* 0x00007610c8177816 */ /* 0x000fe40000000017 */
[----:B------:R-:W-:-:S03]  /*8950*/  PRMT R200, R22, 0x7610, R200 ;  /* 0x0000761016c87816 */ /* 0x000fc600000000c8 */
[----:B------:R0:W-:Y:S01]  /*8960*/  @P0 STG.E.U16 desc[UR48][R6.64+0x52], R23 ;  /* 0x0000521706000986 */ /* 0x0001e2000c101530 */
[----:B------:R-:W-:-:S13]  /*8970*/  ISETP.GT.AND P0, PT, R0, RZ, P3 ;  /* 0x000000ff0000720c */ /* 0x000fda0001f04270 */
[----:B0-----:R-:W-:Y:S05]  /*8980*/  @!P0 BRA `(.L_x_105) ;  /* 0x0000000000048947 */ /* 0x001fea0003800000 */
[----:B------:R0:W5:Y:S02]  /*8990*/  LDG.E.LTC128B.U16 R200, desc[UR48][R14.64+0x60] ;  /* 0x000060300ec87981 */ /* 0x000164000c1e1520 */
.L_x_105:
[----:B------:R-:W-:Y:S05]  /*89a0*/  BSYNC B1 ;  /* 0x0000000000017941 */ /* 0x000fea0003800000 */
.L_x_104:
[----:B-----5:R-:W-:Y:S01]  /*89b0*/  IMAD.U32 R23, R200, 0x10000, RZ ;  /* 0x00010000c8177824 */ /* 0x020fe200078e00ff */
[----:B------:R-:W-:Y:S01]  /*89c0*/  ISETP.GT.AND P2, PT, R3, 0x31, PT ;  /* 0x000000310300780c */ /* 0x000fe20003f44270 */
[----:B------:R-:W-:Y:S02]  /*89d0*/  BSSY B1, `(.L_x_106) ;  /* 0x000000a000017945 */ /* 0x000fe40003800000 */
[----:B------:R-:W-:-:S04]  /*89e0*/  FMUL R23, R23, R16 ;  /* 0x0000001017177220 */ /* 0x000fc80000400000 */
[----:B------:R-:W-:-:S05]  /*89f0*/  FFMA R23, R208, R2, R23 ;  /* 0x00000002d0177223 */ /* 0x000fca0000000017 */
[----:B------:R-:W-:-:S05]  /*8a00*/  F2FP.BF16.F32.PACK_AB R23, RZ, R23 ;  /* 0x00000017ff17723e */ /* 0x000fca00000010ff */
[----:B------:R1:W-:Y:S01]  /*8a10*/  @P0 STG.E.U16 desc[UR48][R4.64+0x60], R23 ;  /* 0x0000601704000986 */ /* 0x0003e2000c101530 */
[----:B------:R-:W-:-:S05]  /*8a20*/  IADD3 R22, P0, R221, R18, RZ ;  /* 0x00000012dd167210 */ /* 0x000fca0007f1e0ff */
[----:B-1----:R-:W-:Y:S01]  /*8a30*/  IMAD.X R23, R220, 0x1, R19, P0 ;  /* 0x00000001dc177824 */ /* 0x002fe200000e0613 */
[----:B------:R-:W-:-:S13]  /*8a40*/  ISETP.GT.AND P0, PT, R0, RZ, P2 ;  /* 0x000000ff0000720c */ /* 0x000fda0001704270 */
[----:B------:R-:W-:Y:S05]  /*8a50*/  @!P0 BRA `(.L_x_107) ;  /* 0x0000000000048947 */ /* 0x000fea0003800000 */
[----:B------:R1:W5:Y:S02]  /*8a60*/  LDG.E.LTC128B.U16 R200, desc[UR48][R14.64+0x62] ;  /* 0x000062300ec87981 */ /* 0x000364000c1e1520 */
.L_x_107:
[----:B------:R-:W-:Y:S05]  /*8a70*/  BSYNC B1 ;  /* 0x0000000000017941 */ /* 0x000fea0003800000 */
.L_x_106:
[----:B-----5:R-:W-:Y:S01]  /*8a80*/  IMAD.U32 R201, R200, 0x10000, RZ ;  /* 0x00010000c8c97824 */ /* 0x020fe200078e00ff */
[----:B------:R-:W-:Y:S03]  /*8a90*/  BSSY B1, `(.L_x_108) ;  /* 0x0000008000017945 */ /* 0x000fe60003800000 */
[----:B------:R-:W-:-:S04]  /*8aa0*/  FMUL R202, R201, R16 ;  /* 0x00000010c9ca7220 */ /* 0x000fc80000400000 */
[----:B------:R-:W-:-:S05]  /*8ab0*/  FFMA R202, R209, R2, R202 ;  /* 0x00000002d1ca7223 */ /* 0x000fca00000000ca */
[----:B------:R-:W-:-:S05]  /*8ac0*/  F2FP.BF16.F32.PACK_AB R202, RZ, R202 ;  /* 0x000000caffca723e */ /* 0x000fca00000010ff */
[----:B------:R0:W-:Y:S01]  /*8ad0*/  @P0 STG.E.U16 desc[UR48][R4.64+0x62], R202 ;  /* 0x000062ca04000986 */ /* 0x0001e2000c101530 */
[----:B------:R-:W-:-:S13]  /*8ae0*/  ISETP.GT.AND P0, PT, R0, 0x8, P3 ;  /* 0x000000080000780c */ /* 0x000fda0001f04270 */
[----:B0-----:R-:W-:Y:S05]  /*8af0*/  @!P0 BRA `(.L_x_109) ;  /* 0x0000000000048947 */ /* 0x001fea0003800000 */
[----:B------:R0:W5:Y:S02]  /*8b00*/  LDG.E.LTC128B.U16 R200, desc[UR48][R12.64+0x60] ;  /* 0x000060300cc87981 */ /* 0x000164000c1e1520 */
.L_x_109:
[----:B------:R-:W-:Y:S05]  /*8b10*/  BSYNC B1 ;  /* 0x0000000000017941 */ /* 0x000fea0003800000 */
.L_x_108:
        /* <DEDUP_REMOVED lines=9> */
.L_x_111:
[----:B------:R-:W-:Y:S05]  /*8bb0*/  BSYNC B1 ;  /* 0x0000000000017941 */ /* 0x000fea0003800000 */
.L_x_110:
[----:B-----5:R-:W-:Y:S01]  /*8bc0*/  IMAD.U32 R201, R200, 0x10000, RZ ;  /* 0x00010000c8c97824 */ /* 0x020fe200078e00ff */
[----:B------:R-:W-:Y:S01]  /*8bd0*/  ISETP.GT.AND P1, PT, R3, 0x38, PT ;  /* 0x000000380300780c */ /* 0x000fe20003f24270 */
[----:B------:R-:W-:Y:S02]  /*8be0*/  BSSY B1, `(.L_x_112) ;  /* 0x0000008000017945 */ /* 0x000fe40003800000 */
[----:B------:R-:W-:-:S04]  /*8bf0*/  FMUL R202, R201, R16 ;  /* 0x00000010c9ca7220 */ /* 0x000fc80000400000 */
[----:B------:R-:W-:-:S05]  /*8c00*/  FFMA R202, R211, R2, R202 ;  /* 0x00000002d3ca7223 */ /* 0x000fca00000000ca */
[----:B------:R-:W-:-:S05]  /*8c10*/  F2FP.BF16.F32.PACK_AB R202, RZ, R202 ;  /* 0x000000caffca723e */ /* 0x000fca00000010ff */
[----:B------:R0:W-:Y:S01]  /*8c20*/  @P0 STG.E.U16 desc[UR48][R6.64+0x62], R202 ;  /* 0x000062ca06000986 */ /* 0x0001e2000c101530 */
[----:B------:R-:W-:-:S13]  /*8c30*/  ISETP.GT.AND P0, PT, R0, RZ, P1 ;  /* 0x000000ff0000720c */ /* 0x000fda0000f04270 */
[----:B0-----:R-:W-:Y:S05]  /*8c40*/  @!P0 BRA `(.L_x_113) ;  /* 0x0000000000048947 */ /* 0x001fea0003800000 */
[----:B------:R0:W5:Y:S02]  /*8c50*/  LDG.E.LTC128B.U16 R200, desc[UR48][R14.64+0x70] ;  /* 0x000070300ec87981 */ /* 0x000164000c1e1520 */
.L_x_113:
[----:B------:R-:W-:Y:S05]  /*8c60*/  BSYNC B1 ;  /* 0x0000000000017941 */ /* 0x000fea0003800000 */
.L_x_112:
[----:B-----5:R-:W-:Y:S01]  /*8c70*/  IMAD.U32 R201, R200, 0x10000, RZ ;  /* 0x00010000c8c97824 */ /* 0x020fe200078e00ff */
[----:B------:R-:W-:Y:S03]  /*8c80*/  BSSY B1, `(.L_x_114) ;  /* 0x0000009000017945 */ /* 0x000fe60003800000 */
[----:B------:R-:W-:-:S04]  /*8c90*/  FMUL R201, R201, R16 ;  /* 0x00000010c9c97220 */ /* 0x000fc80000400000 */
[----:B------:R-:W-:-:S05]  /*8ca0*/  FFMA R201, R212, R2, R201 ;  /* 0x00000002d4c97223 */ /* 0x000fca00000000c9 */
[----:B------:R-:W-:-:S05]  /*8cb0*/  F2FP.BF16.F32.PACK_AB R201, RZ, R201 ;  /* 0x000000c9ffc9723e */ /* 0x000fca00000010ff */
[----:B------:R0:W-:Y:S01]  /*8cc0*/  @P0 STG.E.U16 desc[UR48][R4.64+0x70], R201 ;  /* 0x000070c904000986 */ /* 0x0001e2000c101530 */
[----:B------:R-:W-:-:S04]  /*8cd0*/  ISETP.GT.AND P0, PT, R3, 0x39, PT ;  /* 0x000000390300780c */ /* 0x000fc80003f04270 */
[----:B------:R-:W-:-:S13]  /*8ce0*/  ISETP.GT.AND P5, PT, R0, RZ, P0 ;  /* 0x000000ff0000720c */ /* 0x000fda00007a4270 */
[----:B0-----:R-:W-:Y:S05]  /*8cf0*/  @!P5 BRA `(.L_x_115) ;  /* 0x000000000004d947 */ /* 0x001fea0003800000 */
[----:B------:R0:W5:Y:S02]  /*8d00*/  LDG.E.LTC128B.U16 R200, desc[UR48][R14.64+0x72] ;  /* 0x000072300ec87981 */ /* 0x000164000c1e1520 */
.L_x_115:
[----:B------:R-:W-:Y:S05]  /*8d10*/  BSYNC B1 ;  /* 0x0000000000017941 */ /* 0x000fea0003800000 */
.L_x_114:
        /* <DEDUP_REMOVED lines=9> */
.L_x_117:
[----:B------:R-:W-:Y:S05]  /*8db0*/  BSYNC B1 ;  /* 0x0000000000017941 */ /* 0x000fea0003800000 */
.L_x_116:
        /* <DEDUP_REMOVED lines=9> */
.L_x_119:
[----:B------:R-:W-:Y:S05]  /*8e50*/  BSYNC B1 ;  /* 0x0000000000017941 */ /* 0x000fea0003800000 */
.L_x_118:
[----:B-----5:R-:W-:Y:S01]  /*8e60*/  IMAD.U32 R201, R200, 0x10000, RZ ;  /* 0x00010000c8c97824 */ /* 0x020fe200078e00ff */
[----:B------:R-:W-:Y:S03]  /*8e70*/  BSSY B1, `(.L_x_120) ;  /* 0x0000009000017945 */ /* 0x000fe60003800000 */
[----:B------:R-:W-:-:S04]  /*8e80*/  FMUL R202, R201, R16 ;  /* 0x00000010c9ca7220 */ /* 0x000fc80000400000 */
[----:B------:R-:W-:-:S05]  /*8e90*/  FFMA R202, R215, R2, R202 ;  /* 0x00000002d7ca7223 */ /* 0x000fca00000000ca */
[----:B------:R-:W-:-:S05]  /*8ea0*/  F2FP.BF16.F32.PACK_AB R202, RZ, R202 ;  /* 0x000000caffca723e */ /* 0x000fca00000010ff */
[----:B------:R0:W-:Y:S01]  /*8eb0*/  @P5 STG.E.U16 desc[UR48][R6.64+0x72], R202 ;  /* 0x000072ca06005986 */ /* 0x0001e2000c101530 */
[----:B------:R-:W-:-:S04]  /*8ec0*/  LOP3.LUT P5, RZ, R17, 0x1, RZ, 0xc0, !PT ;  /* 0x0000000111ff7812 */ /* 0x000fc800078ac0ff */
[----:B------:R-:W-:-:S13]  /*8ed0*/  ISETP.GT.AND P5, PT, R0, 0x80, P5 ;  /* 0x000000800000780c */ /* 0x000fda0002fa4270 */
[----:B0-----:R-:W-:Y:S05]  /*8ee0*/  @!P5 BRA `(.L_x_121) ;  /* 0x000000000004d947 */ /* 0x001fea0003800000 */
[----:B------:R0:W5:Y:S02]  /*8ef0*/  LDG.E.LTC128B.U16 R200, desc[UR48][R10.64+0x40] ;  /* 0x000040300ac87981 */ /* 0x000164000c1e1520 */
.L_x_121:
[----:B------:R-:W-:Y:S05]  /*8f00*/  BSYNC B1 ;  /* 0x0000000000017941 */ /* 0x000fea0003800000 */
.L_x_120:
        /* <DEDUP_REMOVED lines=10> */
.L_x_123:
[----:B------:R-:W-:Y:S05]  /*8fb0*/  BSYNC B1 ;  /* 0x0000000000017941 */ /* 0x000fea0003800000 */
.L_x_122:
        /* <DEDUP_REMOVED lines=10> */
.L_x_125:
[----:B------:R-:W-:Y:S05]  /*9060*/  BSYNC B1 ;  /* 0x0000000000017941 */ /* 0x000fea0003800000 */
.L_x_124:
        /* <DEDUP_REMOVED lines=10> */
.L_x_127:
[----:B------:R-:W-:Y:S05]  /*9110*/  BSYNC B1 ;  /* 0x0000000000017941 */ /* 0x000fea0003800000 */
.L_x_126:
        /* <DEDUP_REMOVED lines=9> */
.L_x_129:
[----:B------:R-:W-:Y:S05]  /*91b0*/  BSYNC B1 ;  /* 0x0000000000017941 */ /* 0x000fea0003800000 */
.L_x_128:
        /* <DEDUP_REMOVED lines=9> */
.L_x_131:
[----:B------:R-:W-:Y:S05]  /*9250*/  BSYNC B1 ;  /* 0x0000000000017941 */ /* 0x000fea0003800000 */
.L_x_130:
        /* <DEDUP_REMOVED lines=9> */
.L_x_133:
[----:B------:R-:W-:Y:S05]  /*92f0*/  BSYNC B1 ;  /* 0x0000000000017941 */ /* 0x000fea0003800000 */
.L_x_132:
[----:B-----5:R-:W-:Y:S01]  /*9300*/  SHF.L.U32 R21, R200, 0x10, RZ ;  /* 0x00000010c8157819 */ /* 0x020fe200000006ff */
[----:B------:R-:W-:Y:S01]  /*9310*/  BSSY B1, `(.L_x_134) ;  /* 0x0000008000017945 */ /* 0x000fe20003800000 */
[----:B------:R-:W-:-:S03]  /*9320*/  ISETP.GT.AND P4, PT, R0, 0x88, P4 ;  /* 0x000000880000780c */ /* 0x000fc60002784270 */
[----:B------:R-:W-:-:S04]  /*9330*/  FMUL R21, R21, R16 ;  /* 0x0000001015157220 */ /* 0x000fc80000400000 */
[----:B------:R-:W-:-:S05]  /*9340*/  FFMA R21, R190, R2, R21 ;  /* 0x00000002be157223 */ /* 0x000fca0000000015 */
[----:B------:R-:W-:-:S05]  /*9350*/  F2FP.BF16.F32.PACK_AB R21, RZ, R21 ;  /* 0x00000015ff15723e */ /* 0x000fca00000010ff */
[----:B------:R0:W-:Y:S01]  /*9360*/  @P5 STG.E.U16 desc[UR48][R22.64+0x50], R21 ;  /* 0x0000501516005986 */ /* 0x0001e2000c101530 */
[----:B------:R-:W-:Y:S05]  /*9370*/  @!P4 BRA `(.L_x_135) ;  /* 0x000000000004c947 */ /* 0x000fea0003800000 */
[----:B------:R0:W5:Y:S02]  /*9380*/  LDG.E.LTC128B.U16 R200, desc[UR48][R8.64+0x52] ;  /* 0x0000523008c87981 */ /* 0x000164000c1e1520 */
.L_x_135:
[----:B------:R-:W-:Y:S05]  /*9390*/  BSYNC B1 ;  /* 0x0000000000017941 */ /* 0x000fea0003800000 */
.L_x_134:
[----:B0----5:R-:W-:Y:S01]  /*93a0*/  IMAD.U32 R21, R200, 0x10000, RZ ;  /* 0x00010000c8157824 */ /* 0x021fe200078e00ff */
        /* <DEDUP_REMOVED lines=8> */
.L_x_137:
[----:B------:R-:W-:Y:S05]  /*9430*/  BSYNC B1 ;  /* 0x0000000000017941 */ /* 0x000fea0003800000 */
.L_x_136:
        /* <DEDUP_REMOVED lines=9> */
.L_x_139:
[----:B------:R-:W-:Y:S05]  /*94d0*/  BSYNC B1 ;  /* 0x0000000000017941 */ /* 0x000fea0003800000 */
.L_x_138:
        /* <DEDUP_REMOVED lines=9> */
.L_x_141:
[----:B------:R-:W-:Y:S05]  /*9570*/  BSYNC B1 ;  /* 0x0000000000017941 */ /* 0x000fea0003800000 */
.L_x_140:
        /* <DEDUP_REMOVED lines=9> */
.L_x_143:
[----:B------:R-:W-:Y:S05]  /*9610*/  BSYNC B1 ;  /* 0x0000000000017941 */ /* 0x000fea0003800000 */
.L_x_142:
        /* <DEDUP_REMOVED lines=9> */
.L_x_145:
[----:B------:R-:W-:Y:S05]  /*96b0*/  BSYNC B1 ;  /* 0x0000000000017941 */ /* 0x000fea0003800000 */
.L_x_144:
        /* <DEDUP_REMOVED lines=9> */
.L_x_147:
[----:B------:R-:W-:Y:S05]  /*9750*/  BSYNC B1 ;  /* 0x0000000000017941 */ /* 0x000fea0003800000 */
.L_x_146:
        /* <DEDUP_REMOVED lines=9> */
.L_x_149:
[----:B------:R-:W-:Y:S05]  /*97f0*/  BSYNC B1 ;  /* 0x0000000000017941 */ /* 0x000fea0003800000 */
.L_x_148:
        /* <DEDUP_REMOVED lines=9> */
.L_x_151:
[----:B------:R-:W-:Y:S05]  /*9890*/  BSYNC B1 ;  /* 0x0000000000017941 */ /* 0x000fea0003800000 */
.L_x_150:
[----:B0----5:R-:W-:Y:S01]  /*98a0*/  IMAD.U32 R21, R200, 0x10000, RZ ;  /* 0x00010000c8157824 */ /* 0x021fe200078e00ff */
[----:B------:R-:W-:Y:S01]  /*98b0*/  ISETP.GT.AND P3, PT, R3, 0x40, PT ;  /* 0x000000400300780c */ /* 0x000fe20003f64270 */
[----:B------:R-:W-:Y:S02]  /*98c0*/  BSSY B1, `(.L_x_152) ;  /* 0x0000009000017945 */ /* 0x000fe40003800000 */
[----:B------:R-:W-:Y:S01]  /*98d0*/  FMUL R20, R21, R16 ;  /* 0x0000001015147220 */ /* 0x000fe20000400000 */
[----:B------:R-:W-:Y:S02]  /*98e0*/  ISETP.GT.AND P1, PT, R0, RZ, P3 ;  /* 0x000000ff0000720c */ /* 0x000fe40001f24270 */
[----:B------:R-:W-:Y:S01]  /*98f0*/  P2R R184, PR, RZ, 0x8 ;  /* 0x00000008ffb87803 */ /* 0x000fe20000000000 */
[----:B------:R-:W-:-:S05]  /*9900*/  FFMA R20, R199, R2, R20 ;  /* 0x00000002c7147223 */ /* 0x000fca0000000014 */
[----:B------:R-:W-:-:S05]  /*9910*/  F2FP.BF16.F32.PACK_AB R20, RZ, R20 ;  /* 0x00000014ff14723e */ /* 0x000fca00000010ff */
[----:B------:R0:W-:Y:S01]  /*9920*/  @P0 STG.E.U16 desc[UR48][R22.64+0x72], R20 ;  /* 0x0000721416000986 */ /* 0x0001e2000c101530 */
[----:B------:R-:W-:Y:S05]  /*9930*/  @!P1 BRA `(.L_x_153) ;  /* 0x0000000000049947 */ /* 0x000fea0003800000 */
[----:B------:R0:W5:Y:S02]  /*9940*/  LDG.E.LTC128B.U16 R200, desc[UR48][R14.64+0x80] ;  /* 0x000080300ec87981 */ /* 0x000164000c1e1520 */
.L_x_153:
[----:B------:R-:W-:Y:S05]  /*9950*/  BSYNC B1 ;  /* 0x0000000000017941 */ /* 0x000fea0003800000 */
.L_x_152:
[----:B-----5:R-:W-:Y:S01]  /*9960*/  IMAD.U32 R21, R200, 0x10000, RZ ;  /* 0x00010000c8157824 */ /* 0x020fe200078e00ff */
[----:B------:R-:W-:Y:S01]  /*9970*/  ISETP.GT.AND P2, PT, R3, 0x41, PT ;  /* 0x000000410300780c */ /* 0x000fe20003f44270 */
[----:B------:R-:W-:Y:S02]  /*9980*/  BSSY B1, `(.L_x_154) ;  /* 0x0000009000017945 */ /* 0x000fe40003800000 */
[----:B------:R-:W-:Y:S01]  /*9990*/  FMUL R21, R21, R16 ;  /* 0x0000001015157220 */ /* 0x000fe20000400000 */
[----:B------:R-:W-:-:S03]  /*99a0*/  ISETP.GT.AND P0, PT, R0, RZ, P2 ;  /* 0x000000ff0000720c */ /* 0x000fc60001704270 */
[----:B------:R-:W-:Y:S01]  /*99b0*/  FFMA R21, R168, R2, R21 ;  /* 0x00000002a8157223 */ /* 0x000fe20000000015 */
[----:B------:R-:W-:-:S04]  /*99c0*/  P2R R168, PR, RZ, 0x4 ;  /* 0x00000004ffa87803 */ /* 0x000fc80000000000 */
[----:B------:R-:W-:-:S05]  /*99d0*/  F2FP.BF16.F32.PACK_AB R21, RZ, R21 ;  /* 0x00000015ff15723e */ /* 0x000fca00000010ff */
[----:B------:R0:W-:Y:S01]  /*99e0*/  @P1 STG.E.U16 desc[UR48][R4.64+0x80], R21 ;  /* 0x0000801504001986 */ /* 0x0001e2000c101530 */
[----:B------:R-:W-:Y:S05]  /*99f0*/  @!P0 BRA `(.L_x_155) ;  /* 0x0000000000048947 */ /* 0x000fea0003800000 */
[----:B------:R0:W5:Y:S02]  /*9a00*/  LDG.E.LTC128B.U16 R200, desc[UR48][R14.64+0x82] ;  /* 0x000082300ec87981 */ /* 0x000164000c1e1520 */
.L_x_155:
[----:B------:R-:W-:Y:S05]  /*9a10*/  BSYNC B1 ;  /* 0x0000000000017941 */ /* 0x000fea0003800000 */
.L_x_154:
        /* <DEDUP_REMOVED lines=9> */
.L_x_157:
[----:B------:R-:W-:Y:S05]  /*9ab0*/  BSYNC B1 ;  /* 0x0000000000017941 */ /* 0x000fea0003800000 */
.L_x_156:
        /* <DEDUP_REMOVED lines=9> */
.L_x_159:
[----:B------:R-:W-:Y:S05]  /*9b50*/  BSYNC B1 ;  /* 0x0000000000017941 */ /* 0x000fea0003800000 */
.L_x_158:
[----:B0----5:R-:W-:Y:S01]  /*9b60*/  IMAD.U32 R21, R200, 0x10000, RZ ;  /* 0x00010000c8157824 */ /* 0x021fe200078e00ff */
[----:B------:R-:W-:Y:S01]  /*9b70*/  ISETP.GT.AND P6, PT, R3, 0x48, PT ;  /* 0x000000480300780c */ /* 0x000fe20003fc4270 */
[----:B------:R-:W-:Y:S02]  /*9b80*/  BSSY B1, `(.L_x_160) ;  /* 0x0000008000017945 */ /* 0x000fe40003800000 */
[----:B------:R-:W-:Y:S01]  /*9b90*/  FMUL R20, R21, R16 ;  /* 0x0000001015147220 */ /* 0x000fe20000400000 */
[----:B------:R-:W-:-:S03]  /*9ba0*/  ISETP.GT.AND P1, PT, R0, RZ, P6 ;  /* 0x000000ff0000720c */ /* 0x000fc60003724270 */
[----:B------:R-:W-:-:S05]  /*9bb0*/  FFMA R20, R171, R2, R20 ;  /* 0x00000002ab147223 */ /* 0x000fca0000000014 */
[----:B------:R-:W-:-:S05]  /*9bc0*/  F2FP.BF16.F32.PACK_AB R20, RZ, R20 ;  /* 0x00000014ff14723e */ /* 0x000fca00000010ff */
[----:B------:R0:W-:Y:S01]  /*9bd0*/  @P0 STG.E.U16 desc[UR48][R6.64+0x82], R20 ;  /* 0x0000821406000986 */ /* 0x0001e2000c101530 */
[----:B------:R-:W-:Y:S05]  /*9be0*/  @!P1 BRA `(.L_x_161) ;  /* 0x0000000000049947 */ /* 0x000fea0003800000 */
[----:B------:R0:W5:Y:S02]  /*9bf0*/  LDG.E.LTC128B.U16 R200, desc[UR48][R14.64+0x90] ;  /* 0x000090300ec87981 */ /* 0x000164000c1e1520 */
.L_x_161:
[----:B------:R-:W-:Y:S05]  /*9c00*/  BSYNC B1 ;  /* 0x0000000000017941 */ /* 0x000fea0003800000 */
.L_x_160:
[----:B-----5:R-:W-:Y:S01]  /*9c10*/  IMAD.U32 R21, R200, 0x10000, RZ ;  /* 0x00010000c8157824 */ /* 0x020fe200078e00ff */
        /* <DEDUP_REMOVED lines=9> */
.L_x_163:
[----:B------:R-:W-:Y:S05]  /*9cb0*/  BSYNC B1 ;  /* 0x0000000000017941 */ /* 0x000fea0003800000 */
.L_x_162:
        /* <DEDUP_REMOVED lines=9> */
.L_x_165:
[----:B------:R-:W-:Y:S05]  /*9d50*/  BSYNC B1 ;  /* 0x0000000000017941 */ /* 0x000fea0003800000 */
.L_x_164:
        /* <DEDUP_REMOVED lines=9> */
.L_x_167:
[----:B------:R-:W-:Y:S05]  /*9df0*/  BSYNC B1 ;  /* 0x0000000000017941 */ /* 0x000fea0003800000 */
.L_x_166:
[----:B0----5:R-:W-:Y:S01]  /*9e00*/  IMAD.U32 R21, R200, 0x10000, RZ ;  /* 0x00010000c8157824 */ /* 0x021fe200078e00ff */
        /* <DEDUP_REMOVED lines=9> */
.L_x_169:
[----:B------:R-:W-:Y:S05]  /*9ea0*/  BSYNC B1 ;  /* 0x0000000000017941 */ /* 0x000fea0003800000 */
.L_x_168:
        /* <DEDUP_REMOVED lines=10> */
.L_x_171:
[----:B------:R-:W-:Y:S05]  /*9f50*/  BSYNC B1 ;  /* 0x0000000000017941 */ /* 0x000fea0003800000 */
.L_x_170:
        /* <DEDUP_REMOVED lines=9> */
.L_x_173:
[----:B------:R-:W-:Y:S05]  /*9ff0*/  BSYNC B1 ;  /* 0x0000000000017941 */ /* 0x000fea0003800000 */
.L_x_172:
[----:B-----5:R-:W-:Y:S01]  /*a000*/  SHF.L.U32 R21, R200, 0x10, RZ ;  /* 0x00000010c8157819 */ /* 0x020fe200000006ff */
[----:B------:R-:W-:Y:S04]  /*a010*/  BSSY B1, `(.L_x_174) ;  /* 0x0000008000017945 */ /* 0x000fe80003800000 */
[----:B------:R-:W-:-:S04]  /*a020*/  FMUL R21, R21, R16 ;  /* 0x0000001015157220 */ /* 0x000fc80000400000 */
[----:B------:R-:W-:-:S05]  /*a030*/  FFMA R21, R178, R2, R21 ;  /* 0x00000002b2157223 */ /* 0x000fca0000000015 */
[----:B------:R-:W-:-:S05]  /*a040*/  F2FP.BF16.F32.PACK_AB R21, RZ, R21 ;  /* 0x00000015ff15723e */ /* 0x000fca00000010ff */
[----:B------:R0:W-:Y:S01]  /*a050*/  @P0 STG.E.U16 desc[UR48][R6.64+0xa0], R21 ;  /* 0x0000a01506000986 */ /* 0x0001e2000c101530 */
[----:B------:R-:W-:-:S13]  /*a060*/  ISETP.GT.AND P0, PT, R0, 0x8, P2 ;  /* 0x000000080000780c */ /* 0x000fda0001704270 */
[----:B0-----:R-:W-:Y:S05]  /*a070*/  @!P0 BRA `(.L_x_175) ;  /* 0x0000000000048947 */ /* 0x001fea0003800000 */
[----:B------:R0:W5:Y:S02]  /*a080*/  LDG.E.LTC128B.U16 R200, desc[UR48][R12.64+0xa2] ;  /* 0x0000a2300cc87981 */ /* 0x000164000c1e1520 */
.L_x_175:
[----:B------:R-:W-:Y:S05]  /*a090*/  BSYNC B1 ;  /* 0x0000000000017941 */ /* 0x000fea0003800000 */
.L_x_174:
        /* <DEDUP_REMOVED lines=10> */
.L_x_177:
[----:B------:R-:W-:Y:S05]  /*a140*/  BSYNC B1 ;  /* 0x0000000000017941 */ /* 0x000fea0003800000 */
.L_x_176:
        /* <DEDUP_REMOVED lines=10> */
.L_x_179:
[----:B------:R-:W-:Y:S05]  /*a1f0*/  BSYNC B1 ;  /* 0x0000000000017941 */ /* 0x000fea0003800000 */
.L_x_178:
        /* <DEDUP_REMOVED lines=9> */
.L_x_181:
[----:B------:R-:W-:Y:S05]  /*a290*/  BSYNC B1 ;  /* 0x0000000000017941 */ /* 0x000fea0003800000 */
.L_x_180:
        /* <DEDUP_REMOVED lines=9> */
.L_x_183:
[----:B------:R-:W-:Y:S05]  /*a330*/  BSYNC B1 ;  /* 0x0000000000017941 */ /* 0x000fea0003800000 */
.L_x_182:
[----:B-----5:R-:W-:Y:S01]  /*a340*/  IMAD.U32 R21, R200, 0x10000, RZ ;  /* 0x00010000c8157824 */ /* 0x020fe200078e00ff */
[----:B------:R-:W-:Y:S03]  /*a350*/  BSSY B1, `(.L_x_184) ;  /* 0x0000009000017945 */ /* 0x000fe60003800000 */
[----:B------:R-:W-:-:S04]  /*a360*/  FMUL R20, R21, R16 ;  /* 0x0000001015147220 */ /* 0x000fc80000400000 */
[----:B------:R-:W-:-:S05]  /*a370*/  FFMA R20, R183, R2, R20 ;  /* 0x00000002b7147223 */ /* 0x000fca0000000014 */
[----:B------:R-:W-:-:S05]  /*a380*/  F2FP.BF16.F32.PACK_AB R20, RZ, R20 ;  /* 0x00000014ff14723e */ /* 0x000fca00000010ff */
[----:B------:R0:W-:Y:S01]  /*a390*/  @P5 STG.E.U16 desc[UR48][R6.64+0xb2], R20 ;  /* 0x0000b21406005986 */ /* 0x0001e2000c101530 */
[----:B------:R-:W-:-:S04]  /*a3a0*/  ISETP.NE.AND P5, PT, R184, RZ, PT ;  /* 0x000000ffb800720c */ /* 0x000fc80003fa5270 */
[----:B------:R-:W-:-:S13]  /*a3b0*/  ISETP.GT.AND P5, PT, R0, 0x80, P5 ;  /* 0x000000800000780c */ /* 0x000fda0002fa4270 */
[----:B0-----:R-:W-:Y:S05]  /*a3c0*/  @!P5 BRA `(.L_x_185) ;  /* 0x000000000004d947 */ /* 0x001fea0003800000 */
[----:B------:R0:W5:Y:S02]  /*a3d0*/  LDG.E.LTC128B.U16 R200, desc[UR48][R10.64+0x80] ;  /* 0x000080300ac87981 */ /* 0x000164000c1e1520 */
.L_x_185:
[----:B------:R-:W-:Y:S05]  /*a3e0*/  BSYNC B1 ;  /* 0x0000000000017941 */ /* 0x000fea0003800000 */
.L_x_184:
        /* <DEDUP_REMOVED lines=10> */
.L_x_187:
[----:B------:R-:W-:Y:S05]  /*a490*/  BSYNC B1 ;  /* 0x0000000000017941 */ /* 0x000fea0003800000 */
.L_x_186:
        /* <DEDUP_REMOVED lines=10> */
.L_x_189:
[----:B------:R-:W-:Y:S05]  /*a540*/  BSYNC B1 ;  /* 0x0000000000017941 */ /* 0x000fea0003800000 */
.L_x_188:
        /* <DEDUP_REMOVED lines=10> */
.L_x_191:
[----:B------:R-:W-:Y:S05]  /*a5f0*/  BSYNC B1 ;  /* 0x0000000000017941 */ /* 0x000fea0003800000 */
.L_x_190:
        /* <DEDUP_REMOVED lines=9> */
.L_x_193:
[----:B------:R-:W-:Y:S05]  /*a690*/  BSYNC B1 ;  /* 0x0000000000017941 */ /* 0x000fea0003800000 */
.L_x_192:
        /* <DEDUP_REMOVED lines=9> */
.L_x_195:
[----:B------:R-:W-:Y:S05]  /*a730*/  BSYNC B1 ;  /* 0x0000000000017941 */ /* 0x000fea0003800000 */
.L_x_194:
        /* <DEDUP_REMOVED lines=9> */
.L_x_197:
[----:B------:R-:W-:Y:S05]  /*a7d0*/  BSYNC B1 ;  /* 0x0000000000017941 */ /* 0x000fea0003800000 */
.L_x_196:
        /* <DEDUP_REMOVED lines=9> */
.L_x_199:
[----:B------:R-:W-:Y:S05]  /*a870*/  BSYNC B1 ;  /* 0x0000000000017941 */ /* 0x000fea0003800000 */
.L_x_198:
        /* <DEDUP_REMOVED lines=9> */
.L_x_201:
[----:B------:R-:W-:Y:S05]  /*a910*/  BSYNC B1 ;  /* 0x0000000000017941 */ /* 0x000fea0003800000 */
.L_x_200:
        /* <DEDUP_REMOVED lines=9> */
.L_x_203:
[----:B------:R-:W-:Y:S05]  /*a9b0*/  BSYNC B1 ;  /* 0x0000000000017941 */ /* 0x000fea0003800000 */
.L_x_202:
        /* <DEDUP_REMOVED lines=9> */
.L_x_205:
[----:B------:R-:W-:Y:S05]  /*aa50*/  BSYNC B1 ;  /* 0x0000000000017941 */ /* 0x000fea0003800000 */
.L_x_204:
        /* <DEDUP_REMOVED lines=9> */
.L_x_207:
[----:B------:R-:W-:Y:S05]  /*aaf0*/  BSYNC B1 ;  /* 0x0000000000017941 */ /* 0x000fea0003800000 */
.L_x_206:
        /* <DEDUP_REMOVED lines=9> */
.L_x_209:
[----:B------:R-:W-:Y:S05]  /*ab90*/  BSYNC B1 ;  /* 0x0000000000017941 */ /* 0x000fea0003800000 */
.L_x_208:
        /* <DEDUP_REMOVED lines=9> */
.L_x_211:
[----:B------:R-:W-:Y:S05]  /*ac30*/  BSYNC B1 ;  /* 0x0000000000017941 */ /* 0x000fea0003800000 */
.L_x_210:
        /* <DEDUP_REMOVED lines=9> */
.L_x_213:
[----:B------:R-:W-:Y:S05]  /*acd0*/  BSYNC B1 ;  /* 0x0000000000017941 */ /* 0x000fea0003800000 */
.L_x_212:
        /* <DEDUP_REMOVED lines=9> */
.L_x_215:
[----:B------:R-:W-:Y:S05]  /*ad70*/  BSYNC B1 ;  /* 0x0000000000017941 */ /* 0x000fea0003800000 */
.L_x_214:
        /* <DEDUP_REMOVED lines=11> */
.L_x_217:
[----:B------:R-:W-:Y:S05]  /*ae30*/  BSYNC B1 ;  /* 0x0000000000017941 */ /* 0x000fea0003800000 */
.L_x_216:
        /* <DEDUP_REMOVED lines=11> */
.L_x_219:
[----:B------:R-:W-:Y:S05]  /*aef0*/  BSYNC B1 ;  /* 0x0000000000017941 */ /* 0x000fea0003800000 */
.L_x_218:
        /* <DEDUP_REMOVED lines=9> */
.L_x_221:
[----:B------:R-:W-:Y:S05]  /*af90*/  BSYNC B1 ;  /* 0x0000000000017941 */ /* 0x000fea0003800000 */
.L_x_220:
        /* <DEDUP_REMOVED lines=9> */
.L_x_223:
[----:B------:R-:W-:Y:S05]  /*b030*/  BSYNC B1 ;  /* 0x0000000000017941 */ /* 0x000fea0003800000 */
.L_x_222:
        /* <DEDUP_REMOVED lines=10> */
.L_x_225:
[----:B------:R-:W-:Y:S05]  /*b0e0*/  BSYNC B1 ;  /* 0x0000000000017941 */ /* 0x000fea0003800000 */
.L_x_224:
        /* <DEDUP_REMOVED lines=10> */
.L_x_227:
[----:B------:R-:W-:Y:S05]  /*b190*/  BSYNC B1 ;  /* 0x0000000000017941 */ /* 0x000fea0003800000 */
.L_x_226:
        /* <DEDUP_REMOVED lines=9> */
.L_x_229:
[----:B------:R-:W-:Y:S05]  /*b230*/  BSYNC B1 ;  /* 0x0000000000017941 */ /* 0x000fea0003800000 */
.L_x_228:
        /* <DEDUP_REMOVED lines=9> */
.L_x_231:
[----:B------:R-:W-:Y:S05]  /*b2d0*/  BSYNC B1 ;  /* 0x0000000000017941 */ /* 0x000fea0003800000 */
.L_x_230:
        /* <DEDUP_REMOVED lines=10> */
.L_x_233:
[----:B------:R-:W-:Y:S05]  /*b380*/  BSYNC B1 ;  /* 0x0000000000017941 */ /* 0x000fea0003800000 */
.L_x_232:
        /* <DEDUP_REMOVED lines=10> */
.L_x_235:
[----:B------:R-:W-:Y:S05]  /*b430*/  BSYNC B1 ;  /* 0x0000000000017941 */ /* 0x000fea0003800000 */
.L_x_234:
        /* <DEDUP_REMOVED lines=9> */
.L_x_237:
[----:B------:R-:W-:Y:S05]  /*b4d0*/  BSYNC B1 ;  /* 0x0000000000017941 */ /* 0x000fea0003800000 */
.L_x_236:
        /* <DEDUP_REMOVED lines=9> */
.L_x_239:
[----:B------:R-:W-:Y:S05]  /*b570*/  BSYNC B1 ;  /* 0x0000000000017941 */ /* 0x000fea0003800000 */
.L_x_238:
        /* <DEDUP_REMOVED lines=10> */
.L_x_241:
[----:B------:R-:W-:Y:S05]  /*b620*/  BSYNC B1 ;  /* 0x0000000000017941 */ /* 0x000fea0003800000 */
.L_x_240:
        /* <DEDUP_REMOVED lines=10> */
.L_x_243:
[----:B------:R-:W-:Y:S05]  /*b6d0*/  BSYNC B1 ;  /* 0x0000000000017941 */ /* 0x000fea0003800000 */
.L_x_242:
        /* <DEDUP_REMOVED lines=9> */
.L_x_245:
[----:B------:R-:W-:Y:S05]  /*b770*/  BSYNC B1 ;  /* 0x0000000000017941 */ /* 0x000fea0003800000 */
.L_x_244:
        /* <DEDUP_REMOVED lines=9> */
.L_x_247:
[----:B------:R-:W-:Y:S05]  /*b810*/  BSYNC B1 ;  /* 0x0000000000017941 */ /* 0x000fea0003800000 */
.L_x_246:
        /* <DEDUP_REMOVED lines=10> */
.L_x_249:
[----:B------:R-:W-:Y:S05]  /*b8c0*/  BSYNC B1 ;  /* 0x0000000000017941 */ /* 0x000fea0003800000 */
.L_x_248:
        /* <DEDUP_REMOVED lines=10> */
.L_x_251:
[----:B------:R-:W-:Y:S05]  /*b970*/  BSYNC B1 ;  /* 0x0000000000017941 */ /* 0x000fea0003800000 */
.L_x_250:
        /* <DEDUP_REMOVED lines=10> */
.L_x_253:
[----:B------:R-:W-:Y:S05]  /*ba20*/  BSYNC B1 ;  /* 0x0000000000017941 */ /* 0x000fea0003800000 */
.L_x_252:
[----:B-----5:R-:W-:Y:S01]  /*ba30*/  SHF.L.U32 R21, R200, 0x10, RZ ;  /* 0x00000010c8157819 */ /* 0x020fe200000006ff */
[----:B------:R-:W-:Y:S04]  /*ba40*/  BSSY B1, `(.L_x_254) ;  /* 0x0000009000017945 */ /* 0x000fe80003800000 */
        /* <DEDUP_REMOVED lines=8> */
.L_x_255:
[----:B------:R-:W-:Y:S05]  /*bad0*/  BSYNC B1 ;  /* 0x0000000000017941 */ /* 0x000fea0003800000 */
.L_x_254:
        /* <DEDUP_REMOVED lines=9> */
.L_x_257:
[----:B------:R-:W-:Y:S05]  /*bb70*/  BSYNC B1 ;  /* 0x0000000000017941 */ /* 0x000fea0003800000 */
.L_x_256:
        /* <DEDUP_REMOVED lines=9> */
.L_x_259:
[----:B------:R-:W-:Y:S05]  /*bc10*/  BSYNC B1 ;  /* 0x0000000000017941 */ /* 0x000fea0003800000 */
.L_x_258:
        /* <DEDUP_REMOVED lines=9> */
.L_x_261:
[----:B------:R-:W-:Y:S05]  /*bcb0*/  BSYNC B1 ;  /* 0x0000000000017941 */ /* 0x000fea0003800000 */
.L_x_260:
        /* <DEDUP_REMOVED lines=9> */
.L_x_263:
[----:B------:R-:W-:Y:S05]  /*bd50*/  BSYNC B1 ;  /* 0x0000000000017941 */ /* 0x000fea0003800000 */
.L_x_262:
        /* <DEDUP_REMOVED lines=9> */
.L_x_265:
[----:B------:R-:W-:Y:S05]  /*bdf0*/  BSYNC B1 ;  /* 0x0000000000017941 */ /* 0x000fea0003800000 */
.L_x_264:
        /* <DEDUP_REMOVED lines=9> */
.L_x_267:
[----:B------:R-:W-:Y:S05]  /*be90*/  BSYNC B1 ;  /* 0x0000000000017941 */ /* 0x000fea0003800000 */
.L_x_266:
        /* <DEDUP_REMOVED lines=9> */
.L_x_269:
[----:B------:R-:W-:Y:S05]  /*bf30*/  BSYNC B1 ;  /* 0x0000000000017941 */ /* 0x000fea0003800000 */
.L_x_268:
        /* <DEDUP_REMOVED lines=9> */
.L_x_271:
[----:B------:R-:W-:Y:S05]  /*bfd0*/  BSYNC B1 ;  /* 0x0000000000017941 */ /* 0x000fea0003800000 */
.L_x_270:
        /* <DEDUP_REMOVED lines=9> */
.L_x_273:
[----:B------:R-:W-:Y:S05]  /*c070*/  BSYNC B1 ;  /* 0x0000000000017941 */ /* 0x000fea0003800000 */
.L_x_272:
        /* <DEDUP_REMOVED lines=9> */
.L_x_275:
[----:B------:R-:W-:Y:S05]  /*c110*/  BSYNC B1 ;  /* 0x0000000000017941 */ /* 0x000fea0003800000 */
.L_x_274:
        /* <DEDUP_REMOVED lines=9> */
.L_x_277:
[----:B------:R-:W-:Y:S05]  /*c1b0*/  BSYNC B1 ;  /* 0x0000000000017941 */ /* 0x000fea0003800000 */
.L_x_276:
        /* <DEDUP_REMOVED lines=9> */
.L_x_279:
[----:B------:R-:W-:Y:S05]  /*c250*/  BSYNC B1 ;  /* 0x0000000000017941 */ /* 0x000fea0003800000 */
.L_x_278:
        /* <DEDUP_REMOVED lines=11> */
.L_x_281:
[----:B------:R-:W-:Y:S05]  /*c310*/  BSYNC B1 ;  /* 0x0000000000017941 */ /* 0x000fea0003800000 */
.L_x_280:
        /* <DEDUP_REMOVED lines=11> */
.L_x_283:
[----:B------:R-:W-:Y:S05]  /*c3d0*/  BSYNC B1 ;  /* 0x0000000000017941 */ /* 0x000fea0003800000 */
.L_x_282:
        /* <DEDUP_REMOVED lines=9> */
.L_x_285:
[----:B------:R-:W-:Y:S05]  /*c470*/  BSYNC B1 ;  /* 0x0000000000017941 */ /* 0x000fea0003800000 */
.L_x_284:
        /* <DEDUP_REMOVED lines=9> */
.L_x_287:
[----:B------:R-:W-:Y:S05]  /*c510*/  BSYNC B1 ;  /* 0x0000000000017941 */ /* 0x000fea0003800000 */
.L_x_286:
        /* <DEDUP_REMOVED lines=10> */
.L_x_289:
[----:B------:R-:W-:Y:S05]  /*c5c0*/  BSYNC B1 ;  /* 0x0000000000017941 */ /* 0x000fea0003800000 */
.L_x_288:
        /* <DEDUP_REMOVED lines=10> */
.L_x_291:
[----:B------:R-:W-:Y:S05]  /*c670*/  BSYNC B1 ;  /* 0x0000000000017941 */ /* 0x000fea0003800000 */
.L_x_290:
        /* <DEDUP_REMOVED lines=9> */
.L_x_293:
[----:B------:R-:W-:Y:S05]  /*c710*/  BSYNC B1 ;  /* 0x0000000000017941 */ /* 0x000fea0003800000 */
.L_x_292:
        /* <DEDUP_REMOVED lines=9> */
.L_x_295:
[----:B------:R-:W-:Y:S05]  /*c7b0*/  BSYNC B1 ;  /* 0x0000000000017941 */ /* 0x000fea0003800000 */
.L_x_294:
        /* <DEDUP_REMOVED lines=10> */
.L_x_297:
[----:B------:R-:W-:Y:S05]  /*c860*/  BSYNC B1 ;  /* 0x0000000000017941 */ /* 0x000fea0003800000 */
.L_x_296:
        /* <DEDUP_REMOVED lines=10> */
.L_x_299:
[----:B------:R-:W-:Y:S05]  /*c910*/  BSYNC B1 ;  /* 0x0000000000017941 */ /* 0x000fea0003800000 */
.L_x_298:
        /* <DEDUP_REMOVED lines=9> */
.L_x_301:
[----:B------:R-:W-:Y:S05]  /*c9b0*/  BSYNC B1 ;  /* 0x0000000000017941 */ /* 0x000fea0003800000 */
.L_x_300:
        /* <DEDUP_REMOVED lines=9> */
.L_x_303:
[----:B------:R-:W-:Y:S05]  /*ca50*/  BSYNC B1 ;  /* 0x0000000000017941 */ /* 0x000fea0003800000 */
.L_x_302:
        /* <DEDUP_REMOVED lines=10> */
.L_x_305:
[----:B------:R-:W-:Y:S05]  /*cb00*/  BSYNC B1 ;  /* 0x0000000000017941 */ /* 0x000fea0003800000 */
.L_x_304:
        /* <DEDUP_REMOVED lines=10> */
.L_x_307:
[----:B------:R-:W-:Y:S05]  /*cbb0*/  BSYNC B1 ;  /* 0x0000000000017941 */ /* 0x000fea0003800000 */
.L_x_306:
        /* <DEDUP_REMOVED lines=9> */
.L_x_309:
[----:B------:R-:W-:Y:S05]  /*cc50*/  BSYNC B1 ;  /* 0x0000000000017941 */ /* 0x000fea0003800000 */
.L_x_308:
        /* <DEDUP_REMOVED lines=9> */
.L_x_311:
[----:B------:R-:W-:Y:S05]  /*ccf0*/  BSYNC B1 ;  /* 0x0000000000017941 */ /* 0x000fea0003800000 */
.L_x_310:
        /* <DEDUP_REMOVED lines=10> */
.L_x_313:
[----:B------:R-:W-:Y:S05]  /*cda0*/  BSYNC B1 ;  /* 0x0000000000017941 */ /* 0x000fea0003800000 */
.L_x_312:
        /* <DEDUP_REMOVED lines=10> */
.L_x_315:
[----:B------:R-:W-:Y:S05]  /*ce50*/  BSYNC B1 ;  /* 0x0000000000017941 */ /* 0x000fea0003800000 */
.L_x_314:
        /* <DEDUP_REMOVED lines=10> */
.L_x_317:
[----:B------:R-:W-:Y:S05]  /*cf00*/  BSYNC B1 ;  /* 0x0000000000017941 */ /* 0x000fea0003800000 */
.L_x_316:
        /* <DEDUP_REMOVED lines=10> */
.L_x_319:
[----:B------:R-:W-:Y:S05]  /*cfb0*/  BSYNC B1 ;  /* 0x0000000000017941 */ /* 0x000fea0003800000 */
.L_x_318:
        /* <DEDUP_REMOVED lines=9> */
.L_x_321:
[----:B------:R-:W-:Y:S05]  /*d050*/  BSYNC B1 ;  /* 0x0000000000017941 */ /* 0x000fea0003800000 */
.L_x_320:
        /* <DEDUP_REMOVED lines=9> */
.L_x_323:
[----:B------:R-:W-:Y:S05]  /*d0f0*/  BSYNC B1 ;  /* 0x0000000000017941 */ /* 0x000fea0003800000 */
.L_x_322:
        /* <DEDUP_REMOVED lines=9> */
.L_x_325:
[----:B------:R-:W-:Y:S05]  /*d190*/  BSYNC B1 ;  /* 0x0000000000017941 */ /* 0x000fea0003800000 */
.L_x_324:
        /* <DEDUP_REMOVED lines=9> */
.L_x_327:
[----:B------:R-:W-:Y:S05]  /*d230*/  BSYNC B1 ;  /* 0x0000000000017941 */ /* 0x000fea0003800000 */
.L_x_326:
        /* <DEDUP_REMOVED lines=9> */
.L_x_329:
[----:B------:R-:W-:Y:S05]  /*d2d0*/  BSYNC B1 ;  /* 0x0000000000017941 */ /* 0x000fea0003800000 */
.L_x_328:
        /* <DEDUP_REMOVED lines=9> */
.L_x_331:
[----:B------:R-:W-:Y:S05]  /*d370*/  BSYNC B1 ;  /* 0x0000000000017941 */ /* 0x000fea0003800000 */
.L_x_330:
        /* <DEDUP_REMOVED lines=9> */
.L_x_333:
[----:B------:R-:W-:Y:S05]  /*d410*/  BSYNC B1 ;  /* 0x0000000000017941 */ /* 0x000fea0003800000 */
.L_x_332:
        /* <DEDUP_REMOVED lines=9> */
.L_x_335:
[----:B------:R-:W-:Y:S05]  /*d4b0*/  BSYNC B1 ;  /* 0x0000000000017941 */ /* 0x000fea0003800000 */
.L_x_334:
        /* <DEDUP_REMOVED lines=9> */
.L_x_337:
[----:B------:R-:W-:Y:S05]  /*d550*/  BSYNC B1 ;  /* 0x0000000000017941 */ /* 0x000fea0003800000 */
.L_x_336:
        /* <DEDUP_REMOVED lines=9> */
.L_x_339:
[----:B------:R-:W-:Y:S05]  /*d5f0*/  BSYNC B1 ;  /* 0x0000000000017941 */ /* 0x000fea0003800000 */
.L_x_338:
        /* <DEDUP_REMOVED lines=9> */
.L_x_341:
[----:B------:R-:W-:Y:S05]  /*d690*/  BSYNC B1 ;  /* 0x0000000000017941 */ /* 0x000fea0003800000 */
.L_x_340:
        /* <DEDUP_REMOVED lines=9> */
.L_x_343:
[----:B------:R-:W-:Y:S05]  /*d730*/  BSYNC B1 ;  /* 0x0000000000017941 */ /* 0x000fea0003800000 */
.L_x_342:
        /* <DEDUP_REMOVED lines=11> */
.L_x_345:
[----:B------:R-:W-:Y:S05]  /*d7f0*/  BSYNC B1 ;  /* 0x0000000000017941 */ /* 0x000fea0003800000 */
.L_x_344:
        /* <DEDUP_REMOVED lines=11> */
.L_x_347:
[----:B------:R-:W-:Y:S05]  /*d8b0*/  BSYNC B1 ;  /* 0x0000000000017941 */ /* 0x000fea0003800000 */
.L_x_346:
        /* <DEDUP_REMOVED lines=9> */
.L_x_349:
[----:B------:R-:W-:Y:S05]  /*d950*/  BSYNC B1 ;  /* 0x0000000000017941 */ /* 0x000fea0003800000 */
.L_x_348:
        /* <DEDUP_REMOVED lines=9> */
.L_x_351:
[----:B------:R-:W-:Y:S05]  /*d9f0*/  BSYNC B1 ;  /* 0x0000000000017941 */ /* 0x000fea0003800000 */
.L_x_350:
        /* <DEDUP_REMOVED lines=10> */
.L_x_353:
[----:B------:R-:W-:Y:S05]  /*daa0*/  BSYNC B1 ;  /* 0x0000000000017941 */ /* 0x000fea0003800000 */
.L_x_352:
        /* <DEDUP_REMOVED lines=10> */
.L_x_355:
[----:B------:R-:W-:Y:S05]  /*db50*/  BSYNC B1 ;  /* 0x0000000000017941 */ /* 0x000fea0003800000 */
.L_x_354:
        /* <DEDUP_REMOVED lines=9> */
.L_x_357:
[----:B------:R-:W-:Y:S05]  /*dbf0*/  BSYNC B1 ;  /* 0x0000000000017941 */ /* 0x000fea0003800000 */
.L_x_356:
        /* <DEDUP_REMOVED lines=9> */
.L_x_359:
[----:B------:R-:W-:Y:S05]  /*dc90*/  BSYNC B1 ;  /* 0x0000000000017941 */ /* 0x000fea0003800000 */
.L_x_358:
        /* <DEDUP_REMOVED lines=10> */
.L_x_361:
[----:B------:R-:W-:Y:S05]  /*dd40*/  BSYNC B1 ;  /* 0x0000000000017941 */ /* 0x000fea0003800000 */
.L_x_360:
        /* <DEDUP_REMOVED lines=10> */
.L_x_363:
[----:B------:R-:W-:Y:S05]  /*ddf0*/  BSYNC B1 ;  /* 0x0000000000017941 */ /* 0x000fea0003800000 */
.L_x_362:
        /* <DEDUP_REMOVED lines=9> */
.L_x_365:
[----:B------:R-:W-:Y:S05]  /*de90*/  BSYNC B1 ;  /* 0x0000000000017941 */ /* 0x000fea0003800000 */
.L_x_364:
        /* <DEDUP_REMOVED lines=9> */
.L_x_367:
[----:B------:R-:W-:Y:S05]  /*df30*/  BSYNC B1 ;  /* 0x0000000000017941 */ /* 0x000fea0003800000 */
.L_x_366:
        /* <DEDUP_REMOVED lines=10> */
.L_x_369:
[----:B------:R-:W-:Y:S05]  /*dfe0*/  BSYNC B1 ;  /* 0x0000000000017941 */ /* 0x000fea0003800000 */
.L_x_368:
        /* <DEDUP_REMOVED lines=10> */
.L_x_371:
[----:B------:R-:W-:Y:S05]  /*e090*/  BSYNC B1 ;  /* 0x0000000000017941 */ /* 0x000fea0003800000 */
.L_x_370:
        /* <DEDUP_REMOVED lines=9> */
.L_x_373:
[----:B------:R-:W-:Y:S05]  /*e130*/  BSYNC B1 ;  /* 0x0000000000017941 */ /* 0x000fea0003800000 */
.L_x_372:
        /* <DEDUP_REMOVED lines=9> */
.L_x_375:
[----:B------:R-:W-:Y:S05]  /*e1d0*/  BSYNC B1 ;  /* 0x0000000000017941 */ /* 0x000fea0003800000 */
.L_x_374:
        /* <DEDUP_REMOVED lines=10> */
.L_x_377:
[----:B------:R-:W-:Y:S05]  /*e280*/  BSYNC B1 ;  /* 0x0000000000017941 */ /* 0x000fea0003800000 */
.L_x_376:
        /* <DEDUP_REMOVED lines=10> */
.L_x_379:
[----:B------:R-:W-:Y:S05]  /*e330*/  BSYNC B1 ;  /* 0x0000000000017941 */ /* 0x000fea0003800000 */
.L_x_378:
        /* <DEDUP_REMOVED lines=10> */
.L_x_381:
[----:B------:R-:W-:Y:S05]  /*e3e0*/  BSYNC B1 ;  /* 0x0000000000017941 */ /* 0x000fea0003800000 */
.L_x_380:
        /* <DEDUP_REMOVED lines=10> */
.L_x_383:
[----:B------:R-:W-:Y:S05]  /*e490*/  BSYNC B1 ;  /* 0x0000000000017941 */ /* 0x000fea0003800000 */
.L_x_382:
        /* <DEDUP_REMOVED lines=9> */
.L_x_385:
[----:B------:R-:W-:Y:S05]  /*e530*/  BSYNC B1 ;  /* 0x0000000000017941 */ /* 0x000fea0003800000 */
.L_x_384:
        /* <DEDUP_REMOVED lines=9> */
.L_x_387:
[----:B------:R-:W-:Y:S05]  /*e5d0*/  BSYNC B1 ;  /* 0x0000000000017941 */ /* 0x000fea0003800000 */
.L_x_386:
        /* <DEDUP_REMOVED lines=9> */
.L_x_389:
[----:B------:R-:W-:Y:S05]  /*e670*/  BSYNC B1 ;  /* 0x0000000000017941 */ /* 0x000fea0003800000 */
.L_x_388:
        /* <DEDUP_REMOVED lines=9> */
.L_x_391:
[----:B------:R-:W-:Y:S05]  /*e710*/  BSYNC B1 ;  /* 0x0000000000017941 */ /* 0x000fea0003800000 */
.L_x_390:
        /* <DEDUP_REMOVED lines=9> */
.L_x_393:
[----:B------:R-:W-:Y:S05]  /*e7b0*/  BSYNC B1 ;  /* 0x0000000000017941 */ /* 0x000fea0003800000 */
.L_x_392:
        /* <DEDUP_REMOVED lines=9> */
.L_x_395:
[----:B------:R-:W-:Y:S05]  /*e850*/  BSYNC B1 ;  /* 0x0000000000017941 */ /* 0x000fea0003800000 */
.L_x_394:
        /* <DEDUP_REMOVED lines=9> */
.L_x_397:
[----:B------:R-:W-:Y:S05]  /*e8f0*/  BSYNC B1 ;  /* 0x0000000000017941 */ /* 0x000fea0003800000 */
.L_x_396:
        /* <DEDUP_REMOVED lines=9> */
.L_x_399:
[----:B------:R-:W-:Y:S05]  /*e990*/  BSYNC B1 ;  /* 0x0000000000017941 */ /* 0x000fea0003800000 */
.L_x_398:
        /* <DEDUP_REMOVED lines=9> */
.L_x_401:
[----:B------:R-:W-:Y:S05]  /*ea30*/  BSYNC B1 ;  /* 0x0000000000017941 */ /* 0x000fea0003800000 */
.L_x_400:
        /* <DEDUP_REMOVED lines=9> */
.L_x_403:
[----:B------:R-:W-:Y:S05]  /*ead0*/  BSYNC B1 ;  /* 0x0000000000017941 */ /* 0x000fea0003800000 */
.L_x_402:
        /* <DEDUP_REMOVED lines=9> */
.L_x_405:
[----:B------:R-:W-:Y:S05]  /*eb70*/  BSYNC B1 ;  /* 0x0000000000017941 */ /* 0x000fea0003800000 */
.L_x_404:
        /* <DEDUP_REMOVED lines=9> */
.L_x_407:
[----:B------:R-:W-:Y:S05]  /*ec10*/  BSYNC B1 ;  /* 0x0000000000017941 */ /* 0x000fea0003800000 */
.L_x_406:
        /* <DEDUP_REMOVED lines=11> */
.L_x_409:
[----:B------:R-:W-:Y:S05]  /*ecd0*/  BSYNC B1 ;  /* 0x0000000000017941 */ /* 0x000fea0003800000 */
.L_x_408:
        /* <DEDUP_REMOVED lines=11> */
.L_x_411:
[----:B------:R-:W-:Y:S05]  /*ed90*/  BSYNC B1 ;  /* 0x0000000000017941 */ /* 0x000fea0003800000 */
.L_x_410:
        /* <DEDUP_REMOVED lines=9> */
.L_x_413:
[----:B------:R-:W-:Y:S05]  /*ee30*/  BSYNC B1 ;  /* 0x0000000000017941 */ /* 0x000fea0003800000 */
.L_x_412:
        /* <DEDUP_REMOVED lines=9> */
.L_x_415:
[----:B------:R-:W-:Y:S05]  /*eed0*/  BSYNC B1 ;  /* 0x0000000000017941 */ /* 0x000fea0003800000 */
.L_x_414:
        /* <DEDUP_REMOVED lines=10> */
.L_x_417:
[----:B------:R-:W-:Y:S05]  /*ef80*/  BSYNC B1 ;  /* 0x0000000000017941 */ /* 0x000fea0003800000 */
.L_x_416:
        /* <DEDUP_REMOVED lines=10> */
.L_x_419:
[----:B------:R-:W-:Y:S05]  /*f030*/  BSYNC B1 ;  /* 0x0000000000017941 */ /* 0x000fea0003800000 */
.L_x_418:
        /* <DEDUP_REMOVED lines=9> */
.L_x_421:
[----:B------:R-:W-:Y:S05]  /*f0d0*/  BSYNC B1 ;  /* 0x0000000000017941 */ /* 0x000fea0003800000 */
.L_x_420:
        /* <DEDUP_REMOVED lines=9> */
.L_x_423:
[----:B------:R-:W-:Y:S05]  /*f170*/  BSYNC B1 ;  /* 0x0000000000017941 */ /* 0x000fea0003800000 */
.L_x_422:
        /* <DEDUP_REMOVED lines=10> */
.L_x_425:
[----:B------:R-:W-:Y:S05]  /*f220*/  BSYNC B1 ;  /* 0x0000000000017941 */ /* 0x000fea0003800000 */
.L_x_424:
        /* <DEDUP_REMOVED lines=10> */
.L_x_427:
[----:B------:R-:W-:Y:S05]  /*f2d0*/  BSYNC B1 ;  /* 0x0000000000017941 */ /* 0x000fea0003800000 */
.L_x_426:
        /* <DEDUP_REMOVED lines=9> */
.L_x_429:
[----:B------:R-:W-:Y:S05]  /*f370*/  BSYNC B1 ;  /* 0x0000000000017941 */ /* 0x000fea0003800000 */
.L_x_428:
        /* <DEDUP_REMOVED lines=9> */
.L_x_431:
[----:B------:R-:W-:Y:S05]  /*f410*/  BSYNC B1 ;  /* 0x0000000000017941 */ /* 0x000fea0003800000 */
.L_x_430:
        /* <DEDUP_REMOVED lines=10> */
.L_x_433:
[----:B------:R-:W-:Y:S05]  /*f4c0*/  BSYNC B1 ;  /* 0x0000000000017941 */ /* 0x000fea0003800000 */
.L_x_432:
        /* <DEDUP_REMOVED lines=10> */
.L_x_435:
[----:B------:R-:W-:Y:S05]  /*f570*/  BSYNC B1 ;  /* 0x0000000000017941 */ /* 0x000fea0003800000 */
.L_x_434:
[----:B-----5:R-:W-:Y:S01]  /*f580*/  IMAD.U32 R3, R200, 0x10000, RZ ;  /* 0x00010000c8037824 */ /* 0x020fe200078e00ff */
[----:B------:R-:W-:Y:S03]  /*f590*/  BSSY B1, `(.L_x_436) ;  /* 0x0000008000017945 */ /* 0x000fe60003800000 */
[----:B0123--:R-:W-:-:S04]  /*f5a0*/  FMUL R14, R3, R16 ;  /* 0x00000010030e7220 */ /* 0x00ffc80000400000 */
[----:B------:R-:W-:-:S05]  /*f5b0*/  FFMA R14, R53, R2, R14 ;  /* 0x00000002350e7223 */ /* 0x000fca000000000e */
[----:B------:R-:W-:-:S05]  /*f5c0*/  F2FP.BF16.F32.PACK_AB R14, RZ, R14 ;  /* 0x0000000eff0e723e */ /* 0x000fca00000010ff */
[----:B------:R0:W-:Y:S01]  /*f5d0*/  @P5 STG.E.U16 desc[UR48][R4.64+0x1b2], R14 ;  /* 0x0001b20e04005986 */ /* 0x0001e2000c101530 */
[----:B------:R-:W-:-:S13]  /*f5e0*/  ISETP.GT.AND P5, PT, R0, 0x8, P1 ;  /* 0x000000080000780c */ /* 0x000fda0000fa4270 */
[----:B0-----:R-:W-:Y:S05]  /*f5f0*/  @!P5 BRA `(.L_x_437) ;  /* 0x000000000004d947 */ /* 0x001fea0003800000 */
[----:B------:R0:W5:Y:S02]  /*f600*/  LDG.E.LTC128B.U16 R200, desc[UR48][R12.64+0x1b0] ;  /* 0x0001b0300cc87981 */ /* 0x000164000c1e1520 */
.L_x_437:
[----:B------:R-:W-:Y:S05]  /*f610*/  BSYNC B1 ;  /* 0x0000000000017941 */ /* 0x000fea0003800000 */
.L_x_436:
[----:B-----5:R-:W-:Y:S01]  /*f620*/  IMAD.U32 R3, R200, 0x10000, RZ ;  /* 0x00010000c8037824 */ /* 0x020fe200078e00ff */
[----:B------:R-:W-:Y:S01]  /*f630*/  BSSY B1, `(.L_x_438) ;  /* 0x000000a000017945 */ /* 0x000fe20003800000 */
[----:B------:R-:W-:Y:S02]  /*f640*/  @P5 IMAD.MOV.U32 R4, RZ, RZ, R6 ;  /* 0x000000ffff045224 */ /* 0x000fe400078e0006 */
[----:B------:R-:W-:Y:S01]  /*f650*/  FMUL R3, R3, R16 ;  /* 0x0000001003037220 */ /* 0x000fe20000400000 */
[----:B------:R-:W-:-:S03]  /*f660*/  @P5 IMAD.MOV.U32 R5, RZ, RZ, R7 ;  /* 0x000000ffff055224 */ /* 0x000fc600078e0007 */
[----:B------:R-:W-:-:S05]  /*f670*/  FFMA R3, R54, R2, R3 ;  /* 0x0000000236037223 */ /* 0x000fca0000000003 */
[----:B------:R-:W-:-:S05]  /*f680*/  F2FP.BF16.F32.PACK_AB R3, RZ, R3 ;  /* 0x00000003ff03723e */ /* 0x000fca00000010ff */
[----:B------:R1:W-:Y:S01]  /*f690*/  @P5 STG.E.U16 desc[UR48][R4.64+0x1b0], R3 ;  /* 0x0001b00304005986 */ /* 0x0003e2000c101530 */
[----:B------:R-:W-:-:S13]  /*f6a0*/  ISETP.GT.AND P5, PT, R0, 0x8, P0 ;  /* 0x000000080000780c */ /* 0x000fda00007a4270 */
[----:B-1----:R-:W-:Y:S05]  /*f6b0*/  @!P5 BRA `(.L_x_439) ;  /* 0x000000000004d947 */ /* 0x002fea0003800000 */
[----:B------:R1:W5:Y:S02]  /*f6c0*/  LDG.E.LTC128B.U16 R200, desc[UR48][R12.64+0x1b2] ;  /* 0x0001b2300cc87981 */ /* 0x000364000c1e1520 */
.L_x_439:
[----:B------:R-:W-:Y:S05]  /*f6d0*/  BSYNC B1 ;  /* 0x0000000000017941 */ /* 0x000fea0003800000 */
.L_x_438:
        /* <DEDUP_REMOVED lines=8> */
[----:B--2---:R-:W-:Y:S05]  /*f760*/  @!P5 BRA `(.L_x_441) ;  /* 0x000000000004d947 */ /* 0x004fea0003800000 */
[----:B------:R2:W5:Y:S02]  /*f770*/  LDG.E.LTC128B.U16 R200, desc[UR48][R10.64+0x180] ;  /* 0x000180300ac87981 */ /* 0x000564000c1e1520 */
.L_x_441:
[----:B------:R-:W-:Y:S05]  /*f780*/  BSYNC B1 ;  /* 0x0000000000017941 */ /* 0x000fea0003800000 */
.L_x_440:
        /* <DEDUP_REMOVED lines=8> */
[----:B---3--:R-:W-:Y:S05]  /*f810*/  @!P5 BRA `(.L_x_443) ;  /* 0x000000000004d947 */ /* 0x008fea0003800000 */
[----:B------:R3:W5:Y:S02]  /*f820*/  LDG.E.LTC128B.U16 R200, desc[UR48][R10.64+0x182] ;  /* 0x000182300ac87981 */ /* 0x000764000c1e1520 */
.L_x_443:
[----:B------:R-:W-:Y:S05]  /*f830*/  BSYNC B1 ;  /* 0x0000000000017941 */ /* 0x000fea0003800000 */
.L_x_442:
        /* <DEDUP_REMOVED lines=10> */
.L_x_445:
[----:B------:R-:W-:Y:S05]  /*f8e0*/  BSYNC B1 ;  /* 0x0000000000017941 */ /* 0x000fea0003800000 */
.L_x_444:
        /* <DEDUP_REMOVED lines=10> */
.L_x_447:
[----:B------:R-:W-:Y:S05]  /*f990*/  BSYNC B1 ;  /* 0x0000000000017941 */ /* 0x000fea0003800000 */
.L_x_446:
        /* <DEDUP_REMOVED lines=9> */
.L_x_449:
[----:B------:R-:W-:Y:S05]  /*fa30*/  BSYNC B1 ;  /* 0x0000000000017941 */ /* 0x000fea0003800000 */
.L_x_448:
        /* <DEDUP_REMOVED lines=9> */
.L_x_451:
[----:B------:R-:W-:Y:S05]  /*fad0*/  BSYNC B1 ;  /* 0x0000000000017941 */ /* 0x000fea0003800000 */
.L_x_450:
        /* <DEDUP_REMOVED lines=9> */
.L_x_453:
[----:B------:R-:W-:Y:S05]  /*fb70*/  BSYNC B1 ;  /* 0x0000000000017941 */ /* 0x000fea0003800000 */
.L_x_452:
        /* <DEDUP_REMOVED lines=9> */
.L_x_455:
[----:B------:R-:W-:Y:S05]  /*fc10*/  BSYNC B1 ;  /* 0x0000000000017941 */ /* 0x000fea0003800000 */
.L_x_454:
        /* <DEDUP_REMOVED lines=9> */
.L_x_457:
[----:B------:R-:W-:Y:S05]  /*fcb0*/  BSYNC B1 ;  /* 0x0000000000017941 */ /* 0x000fea0003800000 */
.L_x_456:
        /* <DEDUP_REMOVED lines=9> */
.L_x_459:
[----:B------:R-:W-:Y:S05]  /*fd50*/  BSYNC B1 ;  /* 0x0000000000017941 */ /* 0x000fea0003800000 */
.L_x_458:
        /* <DEDUP_REMOVED lines=9> */
.L_x_461:
[----:B------:R-:W-:Y:S05]  /*fdf0*/  BSYNC B1 ;  /* 0x0000000000017941 */ /* 0x000fea0003800000 */
.L_x_460:
        /* <DEDUP_REMOVED lines=9> */
.L_x_463:
[----:B------:R-:W-:Y:S05]  /*fe90*/  BSYNC B1 ;  /* 0x0000000000017941 */ /* 0x000fea0003800000 */
.L_x_462:
        /* <DEDUP_REMOVED lines=9> */
.L_x_465:
[----:B------:R-:W-:Y:S05]  /*ff30*/  BSYNC B1 ;  /* 0x0000000000017941 */ /* 0x000fea0003800000 */
.L_x_464:
        /* <DEDUP_REMOVED lines=9> */
.L_x_467:
[----:B------:R-:W-:Y:S05]  /*ffd0*/  BSYNC B1 ;  /* 0x0000000000017941 */ /* 0x000fea0003800000 */
.L_x_466:
        /* <DEDUP_REMOVED lines=9> */
.L_x_469:
[----:B------:R-:W-:Y:S05]  /*10070*/  BSYNC B1 ;  /* 0x0000000000017941 */ /* 0x000fea0003800000 */
.L_x_468:
        /* <DEDUP_REMOVED lines=9> */
.L_x_471:
[----:B------:R-:W-:Y:S05]  /*10110*/  BSYNC B1 ;  /* 0x0000000000017941 */ /* 0x000fea0003800000 */
.L_x_470:
[----:B------:R-:W-:Y:S05]  /*10120*/  @!P0 BRA `(.L_x_472) ;  /* 0x00000040005c8947 */ /* 0x000fea0003800000 */
[----:B0----5:R-:W-:-:S04]  /*10130*/  IMAD.U32 R3, R200, 0x10000, RZ ;  /* 0x00010000c8037824 */ /* 0x021fc800078e00ff */
[----:B------:R-:W-:-:S04]  /*10140*/  FMUL R0, R3, R16 ;  /* 0x0000001003007220 */ /* 0x000fc80000400000 */
[----:B------:R-:W-:-:S05]  /*10150*/  FFMA R0, R39, R2, R0 ;  /* 0x0000000227007223 */ /* 0x000fca0000000000 */
[----:B------:R-:W-:-:S05]  /*10160*/  F2FP.BF16.F32.PACK_AB R0, RZ, R0 ;  /* 0x00000000ff00723e */ /* 0x000fca00000010ff */
[----:B------:R0:W-:Y:S01]  /*10170*/  STG.E.U16 desc[UR48][R22.64+0x1b2], R0 ;  /* 0x0001b20016007986 */ /* 0x0001e2000c101530 */
[----:B------:R-:W-:Y:S05]  /*10180*/  BRA `(.L_x_472) ;  /* 0x0000004000447947 */ /* 0x000fea0003800000 */
.L_x_29:
[----:B------:R-:W2:Y:S01]  /*10190*/  LDL.LU R221, [R1+0x44] ;  /* 0x0000440001dd7983 */ /* 0x000ea20000300800 */
[----:B------:R-:W-:-:S03]  /*101a0*/  ULDC.64 UR4, c[0x0][0x5c0] ;  /* 0x0001700000047ab9 */ /* 0x000fc60000000a00 */
[----:B------:R-:W3:Y:S04]  /*101b0*/  LDL.LU R13, [R1+0x48] ;  /* 0x00004800010d7983 */ /* 0x000ee80000300800 */
[----:B------:R-:W4:Y:S04]  /*101c0*/  LDL.LU R12, [R1+0x4c] ;  /* 0x00004c00010c7983 */ /* 0x000f280000300800 */
[----:B------:R-:W5:Y:S04]  /*101d0*/  LDL.LU R15, [R1+0x40] ;  /* 0x00004000010f7983 */ /* 0x000f680000300800 */
        /* <DEDUP_REMOVED lines=10> */
[----:B------:R-:W5:Y:S01]  /*10280*/  LDL.LU R22, [R1+0x7c] ;  /* 0x00007c0001167983 */ /* 0x000f620000300800 */
[----:B------:R-:W-:-:S02]  /*10290*/  LEA R4, P2, R6, UR4, 0x1 ;  /* 0x0000000406047c11 */ /* 0x000fc4000f8408ff */
[----:B------:R-:W-:Y:S02]  /*102a0*/  ISETP.GT.AND P3, PT, R3, 0x1, PT ;  /* 0x000000010300780c */ /* 0x000fe40003f64270 */
[----:B0-----:R-:W-:Y:S02]  /*102b0*/  LEA.HI.X R5, R6, UR5, R14, 0x1, P2 ;  /* 0x0000000506057c11 */ /* 0x001fe400090f0c0e */
[----:B------:R-:W-:Y:S01]  /*102c0*/  ISETP.GT.AND P2, PT, R0, RZ, P3 ;  /* 0x000000ff0000720c */ /* 0x000fe20001f44270 */
[----:B------:R-:W-:Y:S02]  /*102d0*/  IMAD.SHL.U32 R14, R18, 0x10, RZ ;  /* 0x00000010120e7824 */ /* 0x000fe400078e00ff */
[-C--:B--2---:R-:W-:Y:S02]  /*102e0*/  FMUL R7, R221, R2.reuse ;  /* 0x00000002dd077220 */ /* 0x084fe40000400000 */
[----:B------:R-:W2:Y:S01]  /*102f0*/  LDL.LU R221, [R1+0x60] ;  /* 0x0000600001dd7983 */ /* 0x000ea20000300800 */
[----:B---3--:R-:W-:-:S02]  /*10300*/  FMUL R13, R13, R2 ;  /* 0x000000020d0d7220 */ /* 0x008fc40000400000 */
[----:B------:R-:W-:Y:S01]  /*10310*/  F2FP.BF16.F32.PACK_AB R7, RZ, R7 ;  /* 0x00000007ff07723e */ /* 0x000fe200000010ff */
[-C--:B----4-:R-:W-:Y:S02]  /*10320*/  FMUL R12, R12, R2.reuse ;  /* 0x000000020c0c7220 */ /* 0x090fe40000400000 */
[----:B------:R-:W-:Y:S01]  /*10330*/  F2FP.BF16.F32.PACK_AB R13, RZ, R13 ;  /* 0x0000000dff0d723e */ /* 0x000fe200000010ff */
[----:B-----5:R-:W-:Y:S01]  /*10340*/  FMUL R6, R15, R2 ;  /* 0x000000020f067220 */ /* 0x020fe20000400000 */
[----:B------:R-:W-:Y:S01]  /*10350*/  @P2 STG.E.U16 desc[UR48][R4.64+0x2], R7 ;  /* 0x0000020704002986 */ /* 0x000fe2000c101530 */
[----:B------:R-:W-:Y:S01]  /*10360*/  F2FP.BF16.F32.PACK_AB R12, RZ, R12 ;  /* 0x0000000cff0c723e */ /* 0x000fe200000010ff */
[----:B------:R-:W-:Y:S02]  /*10370*/  FMUL R11, R11, R2 ;  /* 0x000000020b0b7220 */ /* 0x000fe40000400000 */
[----:B------:R-:W-:Y:S02]  /*10380*/  F2FP.BF16.F32.PACK_AB R6, RZ, R6 ;  /* 0x00000006ff06723e */ /* 0x000fe400000010ff */
[----:B------:R-:W-:Y:S01]  /*10390*/  SHF.L.U64.HI R15, R18, 0x4, R19 ;  /* 0x00000004120f7819 */ /* 0x000fe20000010213 */
[-C--:B------:R-:W-:Y:S01]  /*103a0*/  FMUL R10, R10, R2.reuse ;  /* 0x000000020a0a7220 */ /* 0x080fe20000400000 */
[----:B------:R-:W-:Y:S01]  /*103b0*/  ISETP.GT.AND P2, PT, R0, 0x8, P0 ;  /* 0x000000080000780c */ /* 0x000fe20000744270 */
[----:B------:R0:W-:Y:S01]  /*103c0*/  @P1 STG.E.U16 desc[UR48][R4.64], R6 ;  /* 0x0000000604001986 */ /* 0x0001e2000c101530 */
[----:B------:R-:W-:Y:S01]  /*103d0*/  F2FP.BF16.F32.PACK_AB R11, RZ, R11 ;  /* 0x0000000bff0b723e */ /* 0x000fe200000010ff */
[----:B------:R-:W-:Y:S01]  /*103e0*/  FMUL R9, R9, R2 ;  /* 0x0000000209097220 */ /* 0x000fe20000400000 */
[----:B------:R-:W-:Y:S01]  /*103f0*/  F2FP.BF16.F32.PACK_AB R10, RZ, R10 ;  /* 0x0000000aff0a723e */ /* 0x000fe200000010ff */
[----:B------:R-:W-:Y:S01]  /*10400*/  FMUL R8, R8, R2 ;  /* 0x0000000208087220 */ /* 0x000fe20000400000 */
[----:B0-----:R-:W-:-:S05]  /*10410*/  IADD3 R6, P1, R14, R4, RZ ;  /* 0x000000040e067210 */ /* 0x001fca0007f3e0ff */
[----:B------:R-:W-:Y:S01]  /*10420*/  IMAD.X R7, R15, 0x1, R5, P1 ;  /* 0x000000010f077824 */ /* 0x000fe200008e0605 */
[----:B------:R-:W-:-:S04]  /*10430*/  ISETP.GT.AND P1, PT, R0, 0x8, P3 ;  /* 0x000000080000780c */ /* 0x000fc80001f24270 */
[----:B------:R0:W-:Y:S09]  /*10440*/  @P2 STG.E.U16 desc[UR48][R6.64], R13 ;  /* 0x0000000d06002986 */ /* 0x0001f2000c101530 */
[----:B------:R1:W-:Y:S01]  /*10450*/  @P1 STG.E.U16 desc[UR48][R6.64+0x2], R12 ;  /* 0x0000020c06001986 */ /* 0x0003e2000c101530 */
[----:B------:R-:W-:-:S03]  /*10460*/  ISETP.GT.AND P1, PT, R3, 0x8, PT ;  /* 0x000000080300780c */ /* 0x000fc60003f24270 */
[----:B0-----:R-:W3:Y:S01]  /*10470*/  LDL.LU R13, [R1+0x4] ;  /* 0x00000400010d7983 */ /* 0x001ee20000300800 */
[----:B------:R-:W-:-:S03]  /*10480*/  ISETP.GT.AND P2, PT, R0, RZ, P1 ;  /* 0x000000ff0000720c */ /* 0x000fc60000f44270 */
[----:B-1----:R-:W4:Y:S01]  /*10490*/  LDL.LU R12, [R1] ;  /* 0x00000000010c7983 */ /* 0x002f220000300800 */
[----:B------:R-:W-:Y:S02]  /*104a0*/  F2FP.BF16.F32.PACK_AB R9, RZ, R9 ;  /* 0x00000009ff09723e */ /* 0x000fe400000010ff */
[----:B------:R-:W-:Y:S01]  /*104b0*/  F2FP.BF16.F32.PACK_AB R8, RZ, R8 ;  /* 0x00000008ff08723e */ /* 0x000fe200000010ff */
[----:B------:R-:W5:Y:S06]  /*104c0*/  LDL.LU R227, [R1+0x8] ;  /* 0x0000080001e37983 */ /* 0x000f6c0000300800 */
[----:B------:R-:W-:Y:S01]  /*104d0*/  @P2 STG.E.U16 desc[UR48][R4.64+0x10], R11 ;  /* 0x0000100b04002986 */ /* 0x000fe2000c101530 */
[----:B------:R-:W-:-:S03]  /*104e0*/  ISETP.GT.AND P2, PT, R3, 0x9, PT ;  /* 0x000000090300780c */ /* 0x000fc60003f44270 */
[----:B------:R-:W5:Y:S01]  /*104f0*/  LDL.LU R226, [R1+0xc] ;  /* 0x00000c0001e27983 */ /* 0x000f620000300800 */
[C---:B------:R-:W-:Y:S02]  /*10500*/  ISETP.GT.AND P3, PT, R0.reuse, RZ, P2 ;  /* 0x000000ff0000720c */ /* 0x040fe40001764270 */
[C---:B------:R-:W-:Y:S01]  /*10510*/  ISETP.GT.AND P4, PT, R0.reuse, 0x8, P2 ;  /* 0x000000080000780c */ /* 0x040fe20001784270 */
[----:B------:R-:W5:Y:S04]  /*10520*/  LDL.LU R225, [R1+0x10] ;  /* 0x0000100001e17983 */ /* 0x000f680000300800 */
[----:B------:R-:W5:Y:S04]  /*10530*/  LDL.LU R224, [R1+0x14] ;  /* 0x0000140001e07983 */ /* 0x000f680000300800 */
[----:B------:R-:W5:Y:S04]  /*10540*/  LDL.LU R223, [R1+0x18] ;  /* 0x0000180001df7983 */ /* 0x000f680000300800 */
[----:B------:R-:W-:Y:S01]  /*10550*/  @P3 STG.E.U16 desc[UR48][R4.64+0x12], R10 ;  /* 0x0000120a04003986 */ /* 0x000fe2000c101530 */
[----:B------:R-:W-:-:S03]  /*10560*/  ISETP.GT.AND P3, PT, R0, 0x8, P1 ;  /* 0x000000080000780c */ /* 0x000fc60000f64270 */
[----:B------:R-:W-:Y:S04]  /*10570*/  @P4 STG.E.U16 desc[UR48][R6.64+0x12], R8 ;  /* 0x0000120806004986 */ /* 0x000fe8000c101530 */
[----:B------:R-:W5:Y:S06]  /*10580*/  LDL.LU R222, [R1+0x1c] ;  /* 0x00001c0001de7983 */ /* 0x000f6c0000300800 */
[----:B------:R0:W-:Y:S01]  /*10590*/  @P3 STG.E.U16 desc[UR48][R6.64+0x10], R9 ;  /* 0x0000100906003986 */ /* 0x0001e2000c101530 */
[----:B------:R-:W-:-:S04]  /*105a0*/  ISETP.GT.AND P3, PT, R3, 0x10, PT ;  /* 0x000000100300780c */ /* 0x000fc80003f64270 */
[----:B------:R-:W-:Y:S01]  /*105b0*/  ISETP.GT.AND P4, PT, R0, RZ, P3 ;  /* 0x000000ff0000720c */ /* 0x000fe20001f84270 */
[----:B0-----:R-:W-:-:S05]  /*105c0*/  FMUL R9, R220, R2 ;  /* 0x00000002dc097220 */ /* 0x001fca0000400000 */
[----:B------:R-:W-:Y:S02]  /*105d0*/  F2FP.BF16.F32.PACK_AB R9, RZ, R9 ;  /* 0x00000009ff09723e */ /* 0x000fe400000010ff */
[----:B------:R-:W-:-:S04]  /*105e0*/  LOP3.LUT R17, R17, 0xffffffef, RZ, 0xc0, !PT ;  /* 0xffffffef11117812 */ /* 0x000fc800078ec0ff */
[----:B------:R-:W-:Y:S01]  /*105f0*/  @P1 LOP3.LUT R17, R17, 0x10, RZ, 0xfc, !PT ;  /* 0x0000001011111812 */ /* 0x000fe200078efcff */
[----:B--2---:R-:W-:Y:S02]  /*10600*/  FMUL R8, R221, R2 ;  /* 0x00000002dd087220 */ /* 0x004fe40000400000 */
[----:B------:R-:W2:Y:S03]  /*10610*/  LDL.LU R221, [R1+0x20] ;  /* 0x0000200001dd7983 */ /* 0x000ea60000300800 */
[----:B------:R-:W-:Y:S01]  /*10620*/  F2FP.BF16.F32.PACK_AB R8, RZ, R8 ;  /* 0x00000008ff08723e */ /* 0x000fe200000010ff */
[----:B------:R-:W2:Y:S04]  /*10630*/  LDL.LU R220, [R1+0x24] ;  /* 0x0000240001dc7983 */ /* 0x000ea80000300800 */
[----:B------:R0:W-:Y:S01]  /*10640*/  @P4 STG.E.U16 desc[UR48][R4.64+0x20], R8 ;  /* 0x0000200804004986 */ /* 0x0001e2000c101530 */
[----:B------:R-:W-:-:S04]  /*10650*/  ISETP.GT.AND P4, PT, R3, 0x11, PT ;  /* 0x000000110300780c */ /* 0x000fc80003f84270 */
[C---:B------:R-:W-:Y:S01]  /*10660*/  ISETP.GT.AND P5, PT, R0.reuse, RZ, P4 ;  /* 0x000000ff0000720c */ /* 0x040fe200027a4270 */
[----:B0-----:R-:W-:Y:S02]  /*10670*/  FMUL R8, R219, R2 ;  /* 0x00000002db087220 */ /* 0x001fe40000400000 */
[----:B------:R-:W2:Y:S10]  /*10680*/  LDL.LU R219, [R1+0x28] ;  /* 0x0000280001db7983 */ /* 0x000eb40000300800 */
[----:B------:R-:W-:Y:S01]  /*10690*/  @P5 STG.E.U16 desc[UR48][R4.64+0x22], R9 ;  /* 0x0000220904005986 */ /* 0x000fe2000c101530 */
[----:B------:R-:W-:-:S02]  /*106a0*/  ISETP.GT.AND P5, PT, R0, 0x8, P3 ;  /* 0x000000080000780c */ /* 0x000fc40001fa4270 */
[----:B------:R-:W-:-:S11]  /*106b0*/  F2FP.BF16.F32.PACK_AB R8, RZ, R8 ;  /* 0x00000008ff08723e */ /* 0x000fd600000010ff */
[----:B------:R0:W-:Y:S01]  /*106c0*/  @P5 STG.E.U16 desc[UR48][R6.64+0x20], R8 ;  /* 0x0000200806005986 */ /* 0x0001e2000c101530 */
[----:B------:R-:W-:Y:S01]  /*106d0*/  ISETP.GT.AND P5, PT, R0, 0x8, P4 ;  /* 0x000000080000780c */ /* 0x000fe200027a4270 */
[-C--:B0-----:R-:W-:Y:S01]  /*106e0*/  FMUL R8, R218, R2.reuse ;  /* 0x00000002da087220 */ /* 0x081fe20000400000 */
[----:B------:R-:W-:Y:S01]  /*106f0*/  FMUL R9, R22, R2 ;  /* 0x0000000216097220 */ /* 0x000fe20000400000 */
[----:B------:R-:W2:Y:S03]  /*10700*/  LDL.LU R218, [R1+0x2c] ;  /* 0x00002c0001da7983 */ /* 0x000ea60000300800 */
[----:B------:R-:W-:Y:S01]  /*10710*/  F2FP.BF16.F32.PACK_AB R8, RZ, R8 ;  /* 0x00000008ff08723e */ /* 0x000fe200000010ff */
[----:B------:R-:W2:Y:S06]  /*10720*/  LDL.LU R22, [R1+0x30] ;  /* 0x0000300001167983 */ /* 0x000eac0000300800 */
[----:B------:R0:W-:Y:S01]  /*10730*/  @P5 STG.E.U16 desc[UR48][R6.64+0x22], R8 ;  /* 0x0000220806005986 */ /* 0x0001e2000c101530 */
[----:B------:R-:W-:-:S04]  /*10740*/  ISETP.GT.AND P5, PT, R3, 0x18, PT ;  /* 0x000000180300780c */ /* 0x000fc80003fa4270 */
[----:B------:R-:W-:Y:S01]  /*10750*/  ISETP.GT.AND P6, PT, R0, RZ, P5 ;  /* 0x000000ff0000720c */ /* 0x000fe20002fc4270 */
[----:B0-----:R-:W-:-:S05]  /*10760*/  FMUL R8, R217, R2 ;  /* 0x00000002d9087220 */ /* 0x001fca0000400000 */
[----:B------:R-:W-:-:S07]  /*10770*/  F2FP.BF16.F32.PACK_AB R8, RZ, R8 ;  /* 0x00000008ff08723e */ /* 0x000fce00000010ff */
[----:B------:R0:W-:Y:S01]  /*10780*/  @P6 STG.E.U16 desc[UR48][R4.64+0x30], R8 ;  /* 0x0000300804006986 */ /* 0x0001e2000c101530 */
[----:B------:R-:W-:-:S04]  /*10790*/  ISETP.GT.AND P6, PT, R3, 0x19, PT ;  /* 0x000000190300780c */ /* 0x000fc80003fc4270 */
[----:B------:R-:W-:Y:S01]  /*107a0*/  ISETP.GT.AND P1, PT, R0, RZ, P6 ;  /* 0x000000ff0000720c */ /* 0x000fe20003724270 */
[----:B0-----:R-:W-:-:S05]  /*107b0*/  FMUL R8, R216, R2 ;  /* 0x00000002d8087220 */ /* 0x001fca0000400000 */
[----:B------:R-:W-:-:S07]  /*107c0*/  F2FP.BF16.F32.PACK_AB R8, RZ, R8 ;  /* 0x00000008ff08723e */ /* 0x000fce00000010ff */
[----:B------:R0:W-:Y:S02]  /*107d0*/  @P1 STG.E.U16 desc[UR48][R4.64+0x32], R8 ;  /* 0x0000320804001986 */ /* 0x0001e4000c101530 */
[----:B0-----:R-:W-:Y:S02]  /*107e0*/  FMUL R8, R23, R2 ;  /* 0x0000000217087220 */ /* 0x001fe40000400000 */
[----:B------:R-:W2:Y:S04]  /*107f0*/  LDL.LU R23, [R1+0x34] ;  /* 0x0000340001177983 */ /* 0x000ea80000300800 */
[----:B------:R-:W2:Y:S04]  /*10800*/  LDL.LU R216, [R1+0x38] ;  /* 0x0000380001d87983 */ /* 0x000ea80000300800 */
[----:B------:R-:W2:Y:S01]  /*10810*/  LDL.LU R217, [R1+0x3c] ;  /* 0x00003c0001d97983 */ /* 0x000ea20000300800 */
[----:B------:R-:W-:-:S02]  /*10820*/  ISETP.GT.AND P1, PT, R0, 0x8, P5 ;  /* 0x000000080000780c */ /* 0x000fc40002f24270 */
[----:B------:R-:W-:Y:S02]  /*10830*/  F2FP.BF16.F32.PACK_AB R8, RZ, R8 ;  /* 0x00000008ff08723e */ /* 0x000fe400000010ff */
[----:B------:R-:W-:-:S09]  /*10840*/  F2FP.BF16.F32.PACK_AB R9, RZ, R9 ;  /* 0x00000009ff09723e */ /* 0x000fd200000010ff */
[----:B------:R-:W-:Y:S01]  /*10850*/  @P1 STG.E.U16 desc[UR48][R6.64+0x30], R8 ;  /* 0x0000300806001986 */ /* 0x000fe2000c101530 */
[----:B------:R-:W-:Y:S01]  /*10860*/  ISETP.GT.AND P1, PT, R0, 0x8, P6 ;  /* 0x000000080000780c */ /* 0x000fe20003724270 */
[----:B----4-:R-:W-:Y:S01]  /*10870*/  FMUL R10, R12, R2 ;  /* 0x000000020c0a7220 */ /* 0x010fe20000400000 */
[----:B------:R-:W-:-:S11]  /*10880*/  IMAD R19, R19, 0xf0, RZ ;  /* 0x000000f013137824 */ /* 0x000fd600078e02ff */
[----:B------:R0:W-:Y:S01]  /*10890*/  @P1 STG.E.U16 desc[UR48][R6.64+0x32], R9 ;  /* 0x0000320906001986 */ /* 0x0001e2000c101530 */
[----:B------:R-:W-:Y:S02]  /*108a0*/  ISETP.GT.AND P1, PT, R0, 0x80, P0 ;  /* 0x000000800000780c */ /* 0x000fe40000724270 */
[----:B------:R-:W-:Y:S01]  /*108b0*/  F2FP.BF16.F32.PACK_AB R10, RZ, R10 ;  /* 0x0000000aff0a723e */ /* 0x000fe200000010ff */
[----:B0-----:R-:W-:-:S04]  /*108c0*/  IMAD.WIDE.U32 R8, R18, 0xf0, R6 ;  /* 0x000000f012087825 */ /* 0x001fc800078e0006 */
[----:B------:R-:W-:-:S06]  /*108d0*/  IMAD.IADD R9, R9, 0x1, R19 ;  /* 0x0000000109097824 */ /* 0x000fcc00078e0213 */
[----:B------:R3:W-:Y:S01]  /*108e0*/  @P1 STG.E.U16 desc[UR48][R8.64], R10 ;  /* 0x0000000a08001986 */ /* 0x0007e2000c101530 */
[----:B------:R-:W-:-:S04]  /*108f0*/  ISETP.GT.AND P1, PT, R3, 0x1, PT ;  /* 0x000000010300780c */ /* 0x000fc80003f24270 */
[C---:B------:R-:W-:Y:S01]  /*10900*/  ISETP.GT.AND P1, PT, R0.reuse, 0x80, P1 ;  /* 0x000000800000780c */ /* 0x040fe20000f24270 */
[----:B---3--:R-:W-:Y:S01]  /*10910*/  FMUL R10, R13, R2 ;  /* 0x000000020d0a7220 */ /* 0x008fe20000400000 */
[----:B------:R-:W-:-:S04]  /*10920*/  ISETP.GT.AND P0, PT, R0, 0x88, P0 ;  /* 0x000000880000780c */ /* 0x000fc80000704270 */
[----:B------:R-:W-:Y:S01]  /*10930*/  F2FP.BF16.F32.PACK_AB R10, RZ, R10 ;  /* 0x0000000aff0a723e */ /* 0x000fe200000010ff */
[----:B-----5:R-:W-:-:S06]  /*10940*/  FMUL R12, R227, R2 ;  /* 0x00000002e30c7220 */ /* 0x020fcc0000400000 */
[----:B------:R0:W-:Y:S01]  /*10950*/  @P1 STG.E.U16 desc[UR48][R8.64+0x2], R10 ;  /* 0x0000020a08001986 */ /* 0x0001e2000c101530 */
[----:B------:R-:W-:Y:S02]  /*10960*/  F2FP.BF16.F32.PACK_AB R12, RZ, R12 ;  /* 0x0000000cff0c723e */ /* 0x000fe400000010ff */
[----:B0-----:R-:W-:-:S05]  /*10970*/  IADD3 R10, P1, R14, R8, RZ ;  /* 0x000000080e0a7210 */ /* 0x001fca0007f3e0ff */
[----:B------:R-:W-:-:S05]  /*10980*/  IMAD.X R11, R15, 0x1, R9, P1 ;  /* 0x000000010f0b7824 */ /* 0x000fca00008e0609 */
[----:B------:R0:W-:Y:S01]  /*10990*/  @P0 STG.E.U16 desc[UR48][R10.64], R12 ;  /* 0x0000000c0a000986 */ /* 0x0001e2000c101530 */
[----:B------:R-:W-:-:S04]  /*109a0*/  ISETP.GT.AND P0, PT, R3, 0x1, PT ;  /* 0x000000010300780c */ /* 0x000fc80003f04270 */
[----:B------:R-:W-:Y:S01]  /*109b0*/  ISETP.GT.AND P0, PT, R0, 0x88, P0 ;  /* 0x000000880000780c */ /* 0x000fe20000704270 */
[----:B0-----:R-:W-:Y:S01]  /*109c0*/  FMUL R12, R226, R2 ;  /* 0x00000002e20c7220 */ /* 0x001fe20000400000 */
[----:B------:R-:W-:-:S04]  /*109d0*/  LOP3.LUT P1, RZ, R17, 0x10, RZ, 0xc0, !PT ;  /* 0x0000001011ff7812 */ /* 0x000fc8000782c0ff */
[----:B------:R-:W-:-:S07]  /*109e0*/  F2FP.BF16.F32.PACK_AB R12, RZ, R12 ;  /* 0x0000000cff0c723e */ /* 0x000fce00000010ff */
[----:B------:R0:W-:Y:S01]  /*109f0*/  @P0 STG.E.U16 desc[UR48][R10.64+0x2], R12 ;  /* 0x0000020c0a000986 */ /* 0x0001e2000c101530 */
[----:B------:R-:W-:Y:S01]  /*10a00*/  ISETP.GT.AND P0, PT, R0, 0x80, P1 ;  /* 0x000000800000780c */ /* 0x000fe20000f04270 */
[-C--:B------:R-:W-:Y:S01]  /*10a10*/  FMUL R13, R224, R2.reuse ;  /* 0x00000002e00d7220 */ /* 0x080fe20000400000 */
[----:B0-----:R-:W-:-:S05]  /*10a20*/  FMUL R12, R225, R2 ;  /* 0x00000002e10c7220 */ /* 0x001fca0000400000 */
[----:B------:R-:W-:Y:S02]  /*10a30*/  F2FP.BF16.F32.PACK_AB R12, RZ, R12 ;  /* 0x0000000cff0c723e */ /* 0x000fe400000010ff */
[----:B------:R-:W-:-:S04]  /*10a40*/  F2FP.BF16.F32.PACK_AB R13, RZ, R13 ;  /* 0x0000000dff0d723e */ /* 0x000fc800000010ff */
[----:B------:R0:W-:Y:S01]  /*10a50*/  @P0 STG.E.U16 desc[UR48][R8.64+0x10], R12 ;  /* 0x0000100c08000986 */ /* 0x0001e2000c101530 */
[----:B------:R-:W-:Y:S02]  /*10a60*/  ISETP.GT.AND P0, PT, R0, 0x80, P2 ;  /* 0x000000800000780c */ /* 0x000fe40001704270 */
[----:B0-----:R-:W-:Y:S01]  /*10a70*/  PRMT R12, R13, 0x7610, R12 ;  /* 0x000076100d0c7816 */ /* 0x001fe2000000000c */
[----:B------:R-:W-:-:S05]  /*10a80*/  FMUL R13, R223, R2 ;  /* 0x00000002df0d7220 */ /* 0x000fca0000400000 */
[----:B------:R-:W-:-:S05]  /*10a90*/  F2FP.BF16.F32.PACK_AB R13, RZ, R13 ;  /* 0x0000000dff0d723e */ /* 0x000fca00000010ff */
[----:B------:R0:W-:Y:S01]  /*10aa0*/  @P0 STG.E.U16 desc[UR48][R8.64+0x12], R12 ;  /* 0x0000120c08000986 */ /* 0x0001e2000c101530 */
[C---:B------:R-:W-:Y:S02]  /*10ab0*/  ISETP.GT.AND P1, PT, R0.reuse, 0x88, P1 ;  /* 0x000000880000780c */ /* 0x040fe40000f24270 */
[----:B------:R-:W-:Y:S02]  /*10ac0*/  ISETP.GT.AND P2, PT, R0, 0x88, P2 ;  /* 0x000000880000780c */ /* 0x000fe40001744270 */
[----:B0-----:R-:W-:Y:S01]  /*10ad0*/  PRMT R12, R13, 0x7610, R12 ;  /* 0x000076100d0c7816 */ /* 0x001fe2000000000c */
[----:B------:R-:W-:Y:S01]  /*10ae0*/  FMUL R13, R222, R2 ;  /* 0x00000002de0d7220 */ /* 0x000fe20000400000 */
[----:B------:R-:W-:-:S04]  /*10af0*/  ISETP.GT.AND P0, PT, R0, 0x80, P3 ;  /* 0x000000800000780c */ /* 0x000fc80001f04270 */
[----:B------:R-:W-:-:S04]  /*10b00*/  F2FP.BF16.F32.PACK_AB R13, RZ, R13 ;  /* 0x0000000dff0d723e */ /* 0x000fc800000010ff */
[----:B------:R-:W-:Y:S01]  /*10b10*/  PRMT R20, R13, 0x7610, R20 ;  /* 0x000076100d147816 */ /* 0x000fe20000000014 */
[-C--:B--2---:R-:W-:Y:S01]  /*10b20*/  FMUL R13, R221, R2.reuse ;  /* 0x00000002dd0d7220 */ /* 0x084fe20000400000 */
[----:B------:R0:W-:Y:S04]  /*10b30*/  @P1 STG.E.U16 desc[UR48][R10.64+0x10], R12 ;  /* 0x0000100c0a001986 */ /* 0x0001e8000c101530 */
[----:B------:R-:W-:Y:S01]  /*10b40*/  F2FP.BF16.F32.PACK_AB R13, RZ, R13 ;  /* 0x0000000dff0d723e */ /* 0x000fe200000010ff */
[----:B------:R-:W-:Y:S04]  /*10b50*/  @P2 STG.E.U16 desc[UR48][R10.64+0x12], R20 ;  /* 0x000012140a002986 */ /* 0x000fe8000c101530 */
[----:B------:R1:W-:Y:S01]  /*10b60*/  @P0 STG.E.U16 desc[UR48][R8.64+0x20], R13 ;  /* 0x0000200d08000986 */ /* 0x0003e2000c101530 */
[----:B------:R-:W-:Y:S01]  /*10b70*/  ISETP.GT.AND P0, PT, R0, 0x80, P4 ;  /* 0x000000800000780c */ /* 0x000fe20002704270 */
[----:B0-----:R-:W-:-:S05]  /*10b80*/  FMUL R12, R220, R2 ;  /* 0x00000002dc0c7220 */ /* 0x001fca0000400000 */
[----:B------:R-:W-:Y:S02]  /*10b90*/  F2FP.BF16.F32.PACK_AB R12, RZ, R12 ;  /* 0x0000000cff0c723e */ /* 0x000fe400000010ff */
[----:B------:R-:W-:Y:S02]  /*10ba0*/  ISETP.GT.AND P3, PT, R0, 0x88, P3 ;  /* 0x000000880000780c */ /* 0x000fe40001f64270 */
[----:B------:R-:W-:Y:S02]  /*10bb0*/  PRMT R21, R12, 0x7610, R21 ;  /* 0x000076100c157816 */ /* 0x000fe40000000015 */
[C---:B------:R-:W-:Y:S01]  /*10bc0*/  ISETP.GT.AND P1, PT, R0.reuse, 0x80, P6 ;  /* 0x000000800000780c */ /* 0x040fe20003724270 */
[----:B------:R-:W-:Y:S01]  /*10bd0*/  FMUL R12, R219, R2 ;  /* 0x00000002db0c7220 */ /* 0x000fe20000400000 */
[C---:B------:R-:W-:Y:S01]  /*10be0*/  ISETP.GT.AND P4, PT, R0.reuse, 0x88, P4 ;  /* 0x000000880000780c */ /* 0x040fe20002784270 */
[----:B------:R0:W-:Y:S01]  /*10bf0*/  @P0 STG.E.U16 desc[UR48][R8.64+0x22], R21 ;  /* 0x0000221508000986 */ /* 0x0001e2000c101530 */
[----:B------:R-:W-:-:S02]  /*10c00*/  ISETP.GT.AND P0, PT, R0, 0x80, P5 ;  /* 0x000000800000780c */ /* 0x000fc40002f04270 */
[----:B------:R-:W-:Y:S02]  /*10c10*/  F2FP.BF16.F32.PACK_AB R12, RZ, R12 ;  /* 0x0000000cff0c723e */ /* 0x000fe400000010ff */
[----:B------:R-:W-:-:S03]  /*10c20*/  ISETP.GT.AND P5, PT, R0, 0x88, P5 ;  /* 0x000000880000780c */ /* 0x000fc60002fa4270 */
[----:B------:R2:W-:Y:S02]  /*10c30*/  @P3 STG.E.U16 desc[UR48][R10.64+0x20], R12 ;  /* 0x0000200c0a003986 */ /* 0x0005e4000c101530 */
[----:B-1----:R-:W-:Y:S01]  /*10c40*/  @P1 IMAD.MOV.U32 R13, RZ, RZ, R9 ;  /* 0x000000ffff0d1224 */ /* 0x002fe200078e0009 */
[----:B------:R-:W-:Y:S01]  /*10c50*/  ISETP.GT.AND P2, PT, R3, 0x20, PT ;  /* 0x000000200300780c */ /* 0x000fe20003f44270 */
[-C--:B0-----:R-:W-:Y:S01]  /*10c60*/  FMUL R21, R218, R2.reuse ;  /* 0x00000002da157220 */ /* 0x081fe20000400000 */
[----:B------:R-:W-:-:S04]  /*10c70*/  FMUL R22, R22, R2 ;  /* 0x0000000216167220 */ /* 0x000fc80000400000 */
[----:B------:R-:W-:Y:S01]  /*10c80*/  F2FP.BF16.F32.PACK_AB R21, RZ, R21 ;  /* 0x00000015ff15723e */ /* 0x000fe200000010ff */
[----:B--2---:R-:W-:Y:S01]  /*10c90*/  @P1 IMAD.MOV.U32 R12, RZ, RZ, R8 ;  /* 0x000000ffff0c1224 */ /* 0x004fe200078e0008 */
[----:B------:R-:W-:-:S03]  /*10ca0*/  F2FP.BF16.F32.PACK_AB R22, RZ, R22 ;  /* 0x00000016ff16723e */ /* 0x000fc600000010ff */
[----:B------:R-:W-:Y:S01]  /*10cb0*/  @P4 STG.E.U16 desc[UR48][R10.64+0x22], R21 ;  /* 0x000022150a004986 */ /* 0x000fe2000c101530 */
[----:B------:R-:W-:-:S03]  /*10cc0*/  ISETP.GT.AND P6, PT, R0, 0x88, P6 ;  /* 0x000000880000780c */ /* 0x000fc600037c4270 */
[----:B------:R0:W-:Y:S01]  /*10cd0*/  @P0 STG.E.U16 desc[UR48][R8.64+0x30], R22 ;  /* 0x0000301608000986 */ /* 0x0001e2000c101530 */
[----:B------:R-:W-:Y:S01]  /*10ce0*/  ISETP.GT.AND P0, PT, R3, 0x21, PT ;  /* 0x000000210300780c */ /* 0x000fe20003f04270 */
[----:B------:R-:W-:-:S03]  /*10cf0*/  FMUL R200, R200, R2 ;  /* 0x00000002c8c87220 */ /* 0x000fc60000400000 */
[----:B------:R-:W-:Y:S01]  /*10d00*/  ISETP.GT.AND P3, PT, R0, RZ, P0 ;  /* 0x000000ff0000720c */ /* 0x000fe20000764270 */
[-C--:B------:R-:W-:Y:S01]  /*10d10*/  FMUL R201, R201, R2.reuse ;  /* 0x00000002c9c97220 */ /* 0x080fe20000400000 */
[----:B------:R-:W-:Y:S01]  /*10d20*/  FMUL R202, R202, R2 ;  /* 0x00000002caca7220 */ /* 0x000fe20000400000 */
[----:B------:R-:W-:Y:S02]  /*10d30*/  F2FP.BF16.F32.PACK_AB R200, RZ, R200 ;  /* 0x000000c8ffc8723e */ /* 0x000fe400000010ff */
[----:B------:R-:W-:Y:S01]  /*10d40*/  ISETP.GT.AND P4, PT, R0, 0x8, P0 ;  /* 0x000000080000780c */ /* 0x000fe20000784270 */
[----:B0-----:R-:W-:Y:S02]  /*10d50*/  @P5 IMAD.MOV.U32 R8, RZ, RZ, R10 ;  /* 0x000000ffff085224 */ /* 0x001fe400078e000a */
[----:B------:R-:W-:Y:S01]  /*10d60*/  @P5 IMAD.MOV.U32 R9, RZ, RZ, R11 ;  /* 0x000000ffff095224 */ /* 0x000fe200078e000b */
[----:B------:R-:W-:Y:S01]  /*10d70*/  F2FP.BF16.F32.PACK_AB R201, RZ, R201 ;  /* 0x000000c9ffc9723e */ /* 0x000fe200000010ff */
[----:B------:R-:W-:Y:S01]  /*10d80*/  FMUL R203, R203, R2 ;  /* 0x00000002cbcb7220 */ /* 0x000fe20000400000 */
[----:B------:R-:W-:-:S04]  /*10d90*/  F2FP.BF16.F32.PACK_AB R202, RZ, R202 ;  /* 0x000000caffca723e */ /* 0x000fc800000010ff */
[----:B------:R-:W-:Y:S01]  /*10da0*/  F2FP.BF16.F32.PACK_AB R203, RZ, R203 ;  /* 0x000000cbffcb723e */ /* 0x000fe200000010ff */
[----:B------:R-:W-:-:S05]  /*10db0*/  FMUL R23, R23, R2 ;  /* 0x0000000217177220 */ /* 0x000fca0000400000 */
[----:B------:R-:W-:Y:S01]  /*10dc0*/  F2FP.BF16.F32.PACK_AB R23, RZ, R23 ;  /* 0x00000017ff17723e */ /* 0x000fe200000010ff */
[----:B------:R-:W-:-:S04]  /*10dd0*/  FMUL R216, R216, R2 ;  /* 0x00000002d8d87220 */ /* 0x000fc80000400000 */
[----:B------:R-:W-:Y:S01]  /*10de0*/  @P1 STG.E.U16 desc[UR48][R12.64+0x32], R23 ;  /* 0x000032170c001986 */ /* 0x000fe2000c101530 */
[C---:B------:R-:W-:Y:S01]  /*10df0*/  ISETP.GT.AND P1, PT, R0.reuse, RZ, P2 ;  /* 0x000000ff0000720c */ /* 0x040fe20001724270 */
[----:B------:R-:W-:Y:S01]  /*10e00*/  FMUL R20, R217, R2 ;  /* 0x00000002d9147220 */ /* 0x000fe20000400000 */
[----:B------:R-:W-:Y:S02]  /*10e10*/  ISETP.GT.AND P2, PT, R0, 0x8, P2 ;  /* 0x000000080000780c */ /* 0x000fe40001744270 */
[----:B------:R-:W-:Y:S02]  /*10e20*/  F2FP.BF16.F32.PACK_AB R216, RZ, R216 ;  /* 0x000000d8ffd8723e */ /* 0x000fe400000010ff */
[----:B------:R-:W-:-:S03]  /*10e30*/  F2FP.BF16.F32.PACK_AB R20, RZ, R20 ;  /* 0x00000014ff14723e */ /* 0x000fc600000010ff */
[----:B------:R0:W-:Y:S04]  /*10e40*/  @P5 STG.E.U16 desc[UR48][R8.64+0x30], R216 ;  /* 0x000030d808005986 */ /* 0x0001e8000c101530 */
[----:B------:R1:W-:Y:S04]  /*10e50*/  @P6 STG.E.U16 desc[UR48][R10.64+0x32], R20 ;  /* 0x000032140a006986 */ /* 0x0003e8000c101530 */
[----:B------:R2:W-:Y:S01]  /*10e60*/  @P1 STG.E.U16 desc[UR48][R4.64+0x40], R200 ;  /* 0x000040c804001986 */ /* 0x0005e2000c101530 */
[----:B------:R-:W-:-:S03]  /*10e70*/  ISETP.GT.AND P1, PT, R3, 0x28, PT ;  /* 0x000000280300780c */ /* 0x000fc60003f24270 */
[----:B------:R2:W-:Y:S01]  /*10e80*/  @P3 STG.E.U16 desc[UR48][R4.64+0x42], R201 ;  /* 0x000042c904003986 */ /* 0x0005e2000c101530 */
[----:B------:R-:W-:-:S03]  /*10e90*/  ISETP.GT.AND P3, PT, R0, RZ, P1 ;  /* 0x000000ff0000720c */ /* 0x000fc60000f64270 */
[----:B------:R2:W-:Y:S01]  /*10ea0*/  @P2 STG.E.U16 desc[UR48][R6.64+0x40], R202 ;  /* 0x000040ca06002986 */ /* 0x0005e2000c101530 */
[----:B------:R-:W-:Y:S01]  /*10eb0*/  ISETP.GT.AND P2, PT, R3, 0x29, PT ;  /* 0x000000290300780c */ /* 0x000fe20003f44270 */
[-C--:B------:R-:W-:Y:S02]  /*10ec0*/  FMUL R204, R204, R2.reuse ;  /* 0x00000002cccc7220 */ /* 0x080fe40000400000 */
[----:B------:R2:W-:Y:S01]  /*10ed0*/  @P4 STG.E.U16 desc[UR48][R6.64+0x42], R203 ;  /* 0x000042cb06004986 */ /* 0x0005e2000c101530 */
[----:B------:R-:W-:Y:S01]  /*10ee0*/  ISETP.GT.AND P4, PT, R0, RZ, P2 ;  /* 0x000000ff0000720c */ /* 0x000fe20001784270 */
[----:B------:R-:W-:Y:S01]  /*10ef0*/  FMUL R205, R205, R2 ;  /* 0x00000002cdcd7220 */ /* 0x000fe20000400000 */
[----:B------:R-:W-:-:S04]  /*10f00*/  F2FP.BF16.F32.PACK_AB R204, RZ, R204 ;  /* 0x000000ccffcc723e */ /* 0x000fc800000010ff */
[----:B------:R-:W-:Y:S01]  /*10f10*/  F2FP.BF16.F32.PACK_AB R205, RZ, R205 ;  /* 0x000000cdffcd723e */ /* 0x000fe200000010ff */
[----:B------:R2:W-:Y:S01]  /*10f20*/  @P3 STG.E.U16 desc[UR48][R4.64+0x50], R204 ;  /* 0x000050cc04003986 */ /* 0x0005e2000c101530 */
[----:B------:R-:W-:Y:S01]  /*10f30*/  ISETP.GT.AND P3, PT, R0, 0x8, P1 ;  /* 0x000000080000780c */ /* 0x000fe20000f64270 */
[----:B------:R-:W-:-:S04]  /*10f40*/  FMUL R206, R206, R2 ;  /* 0x00000002cece7220 */ /* 0x000fc80000400000 */
[----:B------:R2:W-:Y:S01]  /*10f50*/  @P4 STG.E.U16 desc[UR48][R4.64+0x52], R205 ;  /* 0x000052cd04004986 */ /* 0x0005e2000c101530 */
[----:B------:R-:W-:Y:S01]  /*10f60*/  ISETP.GT.AND P4, PT, R0, 0x8, P2 ;  /* 0x000000080000780c */ /* 0x000fe20001784270 */
[----:B------:R-:W-:Y:S01]  /*10f70*/  FMUL R207, R207, R2 ;  /* 0x00000002cfcf7220 */ /* 0x000fe20000400000 */
[----:B------:R-:W-:-:S04]  /*10f80*/  F2FP.BF16.F32.PACK_AB R206, RZ, R206 ;  /* 0x000000ceffce723e */ /* 0x000fc800000010ff */
[----:B------:R-:W-:Y:S01]  /*10f90*/  F2FP.BF16.F32.PACK_AB R207, RZ, R207 ;  /* 0x000000cfffcf723e */ /* 0x000fe200000010ff */
[----:B------:R2:W-:Y:S01]  /*10fa0*/  @P3 STG.E.U16 desc[UR48][R6.64+0x50], R206 ;  /* 0x000050ce06003986 */ /* 0x0005e2000c101530 */
[----:B------:R-:W-:Y:S01]  /*10fb0*/  ISETP.GT.AND P3, PT, R3, 0x30, PT ;  /* 0x000000300300780c */ /* 0x000fe20003f64270 */
[----:B------:R-:W-:-:S04]  /*10fc0*/  FMUL R208, R208, R2 ;  /* 0x00000002d0d07220 */ /* 0x000fc80000400000 */
[----:B------:R2:W-:Y:S01]  /*10fd0*/  @P4 STG.E.U16 desc[UR48][R6.64+0x52], R207 ;  /* 0x000052cf06004986 */ /* 0x0005e2000c101530 */
[----:B------:R-:W-:Y:S01]  /*10fe0*/  ISETP.GT.AND P4, PT, R0, RZ, P3 ;  /* 0x000000ff0000720c */ /* 0x000fe20001f84270 */
[----:B0-----:R-:W-:Y:S01]  /*10ff0*/  IMAD.WIDE.U32 R8, R18, 0xf0, R6 ;  /* 0x000000f012087825 */ /* 0x001fe200078e0006 */
[----:B------:R-:W-:-:S04]  /*11000*/  F2FP.BF16.F32.PACK_AB R208, RZ, R208 ;  /* 0x000000d0ffd0723e */ /* 0x000fc800000010ff */
[----:B------:R-:W-:-:S07]  /*11010*/  IADD3 R9, R19, R9, RZ ;  /* 0x0000000913097210 */ /* 0x000fce0007ffe0ff */
[----:B------:R2:W-:Y:S01]  /*11020*/  @P4 STG.E.U16 desc[UR48][R4.64+0x60], R208 ;  /* 0x000060d004004986 */ /* 0x0005e2000c101530 */
[----:B------:R-:W-:-:S05]  /*11030*/  IADD3 R14, P4, R14, R8, RZ ;  /* 0x000000080e0e7210 */ /* 0x000fca0007f9e0ff */
[----:B------:R-:W-:Y:S01]  /*11040*/  IMAD.X R15, R15, 0x1, R9, P4 ;  /* 0x000000010f0f7824 */ /* 0x000fe200020e0609 */
[----:B------:R-:W-:Y:S01]  /*11050*/  ISETP.GT.AND P4, PT, R3, 0x31, PT ;  /* 0x000000310300780c */ /* 0x000fe20003f84270 */
[----:B------:R-:W-:-:S03]  /*11060*/  FMUL R209, R209, R2 ;  /* 0x00000002d1d17220 */ /* 0x000fc60000400000 */
[----:B------:R-:W-:Y:S02]  /*11070*/  ISETP.GT.AND P5, PT, R0, RZ, P4 ;  /* 0x000000ff0000720c */ /* 0x000fe400027a4270 */
[----:B------:R-:W-:Y:S01]  /*11080*/  F2FP.BF16.F32.PACK_AB R209, RZ, R209 ;  /* 0x000000d1ffd1723e */ /* 0x000fe200000010ff */
[----:B------:R-:W-:-:S10]  /*11090*/  FMUL R210, R210, R2 ;  /* 0x00000002d2d27220 */ /* 0x000fd40000400000 */
[----:B------:R2:W-:Y:S01]  /*110a0*/  @P5 STG.E.U16 desc[UR48][R4.64+0x62], R209 ;  /* 0x000062d104005986 */ /* 0x0005e2000c101530 */
[----:B------:R-:W-:Y:S02]  /*110b0*/  ISETP.GT.AND P5, PT, R0, 0x8, P3 ;  /* 0x000000080000780c */ /* 0x000fe40001fa4270 */
[----:B------:R-:W-:Y:S01]  /*110c0*/  F2FP.BF16.F32.PACK_AB R210, RZ, R210 ;  /* 0x000000d2ffd2723e */ /* 0x000fe200000010ff */
[----:B------:R-:W-:-:S10]  /*110d0*/  FMUL R211, R211, R2 ;  /* 0x00000002d3d37220 */ /* 0x000fd40000400000 */
[----:B------:R2:W-:Y:S01]  /*110e0*/  @P5 STG.E.U16 desc[UR48][R6.64+0x60], R210 ;  /* 0x000060d206005986 */ /* 0x0005e2000c101530 */
[----:B------:R-:W-:Y:S02]  /*110f0*/  ISETP.GT.AND P5, PT, R0, 0x8, P4 ;  /* 0x000000080000780c */ /* 0x000fe400027a4270 */
[----:B------:R-:W-:Y:S01]  /*11100*/  F2FP.BF16.F32.PACK_AB R211, RZ, R211 ;  /* 0x000000d3ffd3723e */ /* 0x000fe200000010ff */
[----:B------:R-:W-:-:S10]  /*11110*/  FMUL R212, R212, R2 ;  /* 0x00000002d4d47220 */ /* 0x000fd40000400000 */
[----:B------:R2:W-:Y:S01]  /*11120*/  @P5 STG.E.U16 desc[UR48][R6.64+0x62], R211 ;  /* 0x000062d306005986 */ /* 0x0005e2000c101530 */
[----:B------:R-:W-:-:S04]  /*11130*/  ISETP.GT.AND P5, PT, R3, 0x38, PT ;  /* 0x000000380300780c */ /* 0x000fc80003fa4270 */
[----:B------:R-:W-:Y:S02]  /*11140*/  ISETP.GT.AND P6, PT, R0, RZ, P5 ;  /* 0x000000ff0000720c */ /* 0x000fe40002fc4270 */
[----:B------:R-:W-:Y:S02]  /*11150*/  F2FP.BF16.F32.PACK_AB R212, RZ, R212 ;  /* 0x000000d4ffd4723e */ /* 0x000fe400000010ff */
[----:B-1----:R-:W-:Y:S01]  /*11160*/  P2R R10, PR, RZ, 0x2 ;  /* 0x00000002ff0a7803 */ /* 0x002fe20000000000 */
[----:B------:R-:W-:-:S08]  /*11170*/  FMUL R213, R213, R2 ;  /* 0x00000002d5d57220 */ /* 0x000fd00000400000 */
[----:B------:R2:W-:Y:S01]  /*11180*/  @P6 STG.E.U16 desc[UR48][R4.64+0x70], R212 ;  /* 0x000070d404006986 */ /* 0x0005e2000c101530 */
[----:B------:R-:W-:-:S04]  /*11190*/  ISETP.GT.AND P6, PT, R3, 0x39, PT ;  /* 0x000000390300780c */ /* 0x000fc80003fc4270 */
        /* <DEDUP_REMOVED lines=9> */
[----:B------:R-:W-:Y:S02]  /*11230*/  F2FP.BF16.F32.PACK_AB R215, RZ, R215 ;  /* 0x000000d7ffd7723e */ /* 0x000fe400000010ff */
[----:B------:R-:W-:Y:S01]  /*11240*/  P2R R11, PR, RZ, 0x4 ;  /* 0x00000004ff0b7803 */ /* 0x000fe20000000000 */
[----:B------:R-:W-:-:S08]  /*11250*/  FMUL R184, R184, R2 ;  /* 0x00000002b8b87220 */ /* 0x000fd00000400000 */
[----:B------:R2:W-:Y:S01]  /*11260*/  @P1 STG.E.U16 desc[UR48][R6.64+0x72], R215 ;  /* 0x000072d706001986 */ /* 0x0005e2000c101530 */
[----:B------:R-:W-:-:S04]  /*11270*/  ISETP.GT.AND P1, PT, R3, 0x20, PT ;  /* 0x000000200300780c */ /* 0x000fc80003f24270 */
[C---:B------:R-:W-:Y:S02]  /*11280*/  ISETP.GT.AND P2, PT, R0.reuse, 0x80, P1 ;  /* 0x000000800000780c */ /* 0x040fe40000f44270 */
[----:B------:R-:W-:Y:S02]  /*11290*/  F2FP.BF16.F32.PACK_AB R184, RZ, R184 ;  /* 0x000000b8ffb8723e */ /* 0x000fe400000010ff */
[----:B------:R-:W-:Y:S01]  /*112a0*/  ISETP.GT.AND P1, PT, R0, 0x88, P1 ;  /* 0x000000880000780c */ /* 0x000fe20000f24270 */
[-C--:B------:R-:W-:Y:S01]  /*112b0*/  FMUL R185, R185, R2.reuse ;  /* 0x00000002b9b97220 */ /* 0x080fe20000400000 */
[----:B------:R-:W-:-:S07]  /*112c0*/  FMUL R186, R186, R2 ;  /* 0x00000002baba7220 */ /* 0x000fce0000400000 */
[----:B------:R2:W-:Y:S01]  /*112d0*/  @P2 STG.E.U16 desc[UR48][R8.64+0x40], R184 ;  /* 0x000040b808002986 */ /* 0x0005e2000c101530 */
[C---:B------:R-:W-:Y:S02]  /*112e0*/  ISETP.GT.AND P2, PT, R0.reuse, 0x80, P0 ;  /* 0x000000800000780c */ /* 0x040fe40000744270 */
[----:B------:R-:W-:Y:S01]  /*112f0*/  ISETP.GT.AND P0, PT, R0, 0x88, P0 ;  /* 0x000000880000780c */ /* 0x000fe20000704270 */
[----:B------:R-:W-:Y:S01]  /*11300*/  FMUL R187, R187, R2 ;  /* 0x00000002bbbb7220 */ /* 0x000fe20000400000 */
[----:B------:R-:W-:Y:S02]  /*11310*/  F2FP.BF16.F32.PACK_AB R185, RZ, R185 ;  /* 0x000000b9ffb9723e */ /* 0x000fe400000010ff */
[----:B------:R-:W-:Y:S02]  /*11320*/  F2FP.BF16.F32.PACK_AB R186, RZ, R186 ;  /* 0x000000baffba723e */ /* 0x000fe400000010ff */
[----:B------:R-:W-:-:S05]  /*11330*/  F2FP.BF16.F32.PACK_AB R187, RZ, R187 ;  /* 0x000000bbffbb723e */ /* 0x000fca00000010ff */
[----:B------:R2:W-:Y:S04]  /*11340*/  @P2 STG.E.U16 desc[UR48][R8.64+0x42], R185 ;  /* 0x000042b908002986 */ /* 0x0005e8000c101530 */
[----:B------:R2:W-:Y:S01]  /*11350*/  @P1 STG.E.U16 desc[UR48][R14.64+0x40], R186 ;  /* 0x000040ba0e001986 */ /* 0x0005e2000c101530 */
[----:B------:R-:W-:-:S03]  /*11360*/  ISETP.NE.AND P1, PT, R10, RZ, PT ;  /* 0x000000ff0a00720c */ /* 0x000fc60003f25270 */
[----:B------:R2:W-:Y:S01]  /*11370*/  @P0 STG.E.U16 desc[UR48][R14.64+0x42], R187 ;  /* 0x000042bb0e000986 */ /* 0x0005e2000c101530 */
[----:B------:R-:W-:Y:S01]  /*11380*/  ISETP.GT.AND P0, PT, R0, 0x80, P1 ;  /* 0x000000800000780c */ /* 0x000fe20000f04270 */
[----:B------:R-:W-:Y:S01]  /*11390*/  FMUL R188, R188, R2 ;  /* 0x00000002bcbc7220 */ /* 0x000fe20000400000 */
[----:B------:R-:W-:-:S04]  /*113a0*/  ISETP.NE.AND P2, PT, R11, RZ, PT ;  /* 0x000000ff0b00720c */ /* 0x000fc80003f45270 */
[----:B------:R-:W-:Y:S02]  /*113b0*/  F2FP.BF16.F32.PACK_AB R188, RZ, R188 ;  /* 0x000000bcffbc723e */ /* 0x000fe400000010ff */
[----:B------:R-:W-:Y:S01]  /*113c0*/  ISETP.GT.AND P1, PT, R0, 0x88, P1 ;  /* 0x000000880000780c */ /* 0x000fe20000f24270 */
[----:B------:R-:W-:-:S04]  /*113d0*/  FMUL R189, R189, R2 ;  /* 0x00000002bdbd7220 */ /* 0x000fc80000400000 */
[----:B------:R2:W-:Y:S01]  /*113e0*/  @P0 STG.E.U16 desc[UR48][R8.64+0x50], R188 ;  /* 0x000050bc08000986 */ /* 0x0005e2000c101530 */
[----:B------:R-:W-:Y:S01]  /*113f0*/  ISETP.GT.AND P0, PT, R0, 0x80, P2 ;  /* 0x000000800000780c */ /* 0x000fe20001704270 */
[----:B------:R-:W-:Y:S01]  /*11400*/  FMUL R190, R190, R2 ;  /* 0x00000002bebe7220 */ /* 0x000fe20000400000 */
[----:B------:R-:W-:-:S04]  /*11410*/  F2FP.BF16.F32.PACK_AB R189, RZ, R189 ;  /* 0x000000bdffbd723e */ /* 0x000fc800000010ff */
[----:B------:R-:W-:Y:S02]  /*11420*/  F2FP.BF16.F32.PACK_AB R190, RZ, R190 ;  /* 0x000000beffbe723e */ /* 0x000fe400000010ff */
[----:B------:R-:W-:Y:S01]  /*11430*/  ISETP.GT.AND P2, PT, R0, 0x88, P2 ;  /* 0x000000880000780c */ /* 0x000fe20001744270 */
[----:B------:R-:W-:-:S04]  /*11440*/  FMUL R191, R191, R2 ;  /* 0x00000002bfbf7220 */ /* 0x000fc80000400000 */
[----:B------:R2:W-:Y:S01]  /*11450*/  @P0 STG.E.U16 desc[UR48][R8.64+0x52], R189 ;  /* 0x000052bd08000986 */ /* 0x0005e2000c101530 */
[----:B------:R-:W-:-:S03]  /*11460*/  ISETP.GT.AND P0, PT, R0, 0x80, P4 ;  /* 0x000000800000780c */ /* 0x000fc60002704270 */
[----:B------:R2:W-:Y:S01]  /*11470*/  @P1 STG.E.U16 desc[UR48][R14.64+0x50], R190 ;  /* 0x000050be0e001986 */ /* 0x0005e2000c101530 */
[----:B------:R-:W-:Y:S01]  /*11480*/  ISETP.GT.AND P1, PT, R0, 0x80, P3 ;  /* 0x000000800000780c */ /* 0x000fe20001f24270 */
[-C--:B------:R-:W-:Y:S01]  /*11490*/  FMUL R193, R193, R2.reuse ;  /* 0x00000002c1c17220 */ /* 0x080fe20000400000 */
[----:B------:R-:W-:Y:S01]  /*114a0*/  FMUL R192, R192, R2 ;  /* 0x00000002c0c07220 */ /* 0x000fe20000400000 */
[----:B------:R-:W-:-:S03]  /*114b0*/  F2FP.BF16.F32.PACK_AB R191, RZ, R191 ;  /* 0x000000bfffbf723e */ /* 0x000fc600000010ff */
[----:B------:R-:W-:Y:S02]  /*114c0*/  F2FP.BF16.F32.PACK_AB R193, RZ, R193 ;  /* 0x000000c1ffc1723e */ /* 0x000fe400000010ff */
[----:B------:R-:W-:Y:S01]  /*114d0*/  F2FP.BF16.F32.PACK_AB R192, RZ, R192 ;  /* 0x000000c0ffc0723e */ /* 0x000fe200000010ff */
[----:B------:R2:W-:Y:S01]  /*114e0*/  @P2 STG.E.U16 desc[UR48][R14.64+0x52], R191 ;  /* 0x000052bf0e002986 */ /* 0x0005e2000c101530 */
[C---:B------:R-:W-:Y:S02]  /*114f0*/  ISETP.GT.AND P3, PT, R0.reuse, 0x88, P3 ;  /* 0x000000880000780c */ /* 0x040fe40001f64270 */
[C---:B------:R-:W-:Y:S01]  /*11500*/  ISETP.GT.AND P4, PT, R0.reuse, 0x88, P4 ;  /* 0x000000880000780c */ /* 0x040fe20002784270 */
[----:B------:R2:W-:Y:S01]  /*11510*/  @P0 STG.E.U16 desc[UR48][R8.64+0x62], R193 ;  /* 0x000062c108000986 */ /* 0x0005e2000c101530 */
[----:B------:R-:W-:Y:S01]  /*11520*/  ISETP.GT.AND P0, PT, R0, 0x80, P6 ;  /* 0x000000800000780c */ /* 0x000fe20003704270 */
[-C--:B------:R-:W-:Y:S02]  /*11530*/  FMUL R194, R194, R2.reuse ;  /* 0x00000002c2c27220 */ /* 0x080fe40000400000 */
[----:B------:R2:W-:Y:S01]  /*11540*/  @P1 STG.E.U16 desc[UR48][R8.64+0x60], R192 ;  /* 0x000060c008001986 */ /* 0x0005e2000c101530 */
[----:B------:R-:W-:Y:S01]  /*11550*/  ISETP.GT.AND P1, PT, R0, 0x80, P5 ;  /* 0x000000800000780c */ /* 0x000fe20002f24270 */
[-C--:B------:R-:W-:Y:S01]  /*11560*/  FMUL R195, R195, R2.reuse ;  /* 0x00000002c3c37220 */ /* 0x080fe20000400000 */
[-C--:B------:R-:W-:Y:S01]  /*11570*/  FMUL R197, R197, R2.reuse ;  /* 0x00000002c5c57220 */ /* 0x080fe20000400000 */
[----:B------:R-:W-:Y:S01]  /*11580*/  FMUL R196, R196, R2 ;  /* 0x00000002c4c47220 */ /* 0x000fe20000400000 */
[----:B------:R-:W-:-:S02]  /*11590*/  F2FP.BF16.F32.PACK_AB R194, RZ, R194 ;  /* 0x000000c2ffc2723e */ /* 0x000fc400000010ff */
[----:B------:R-:W-:Y:S02]  /*115a0*/  F2FP.BF16.F32.PACK_AB R195, RZ, R195 ;  /* 0x000000c3ffc3723e */ /* 0x000fe400000010ff */
[----:B------:R-:W-:Y:S02]  /*115b0*/  F2FP.BF16.F32.PACK_AB R197, RZ, R197 ;  /* 0x000000c5ffc5723e */ /* 0x000fe400000010ff */
[----:B------:R-:W-:Y:S01]  /*115c0*/  F2FP.BF16.F32.PACK_AB R196, RZ, R196 ;  /* 0x000000c4ffc4723e */ /* 0x000fe200000010ff */
[----:B------:R2:W-:Y:S01]  /*115d0*/  @P3 STG.E.U16 desc[UR48][R14.64+0x60], R194 ;  /* 0x000060c20e003986 */ /* 0x0005e2000c101530 */
[----:B------:R-:W-:-:S03]  /*115e0*/  ISETP.GT.AND P2, PT, R3, 0x40, PT ;  /* 0x000000400300780c */ /* 0x000fc60003f44270 */
[----:B------:R2:W-:Y:S01]  /*115f0*/  @P4 STG.E.U16 desc[UR48][R14.64+0x62], R195 ;  /* 0x000062c30e004986 */ /* 0x0005e2000c101530 */
[C---:B------:R-:W-:Y:S02]  /*11600*/  ISETP.GT.AND P5, PT, R0.reuse, 0x88, P5 ;  /* 0x000000880000780c */ /* 0x040fe40002fa4270 */
[----:B------:R-:W-:Y:S01]  /*11610*/  ISETP.GT.AND P6, PT, R0, 0x88, P6 ;  /* 0x000000880000780c */ /* 0x000fe200037c4270 */
[----:B------:R2:W-:Y:S01]  /*11620*/  @P0 STG.E.U16 desc[UR48][R8.64+0x72], R197 ;  /* 0x000072c508000986 */ /* 0x0005e2000c101530 */
[----:B------:R-:W-:-:S03]  /*11630*/  ISETP.GT.AND P0, PT, R3, 0x41, PT ;  /* 0x000000410300780c */ /* 0x000fc60003f04270 */
[----:B------:R2:W-:Y:S01]  /*11640*/  @P1 STG.E.U16 desc[UR48][R8.64+0x70], R196 ;  /* 0x000070c408001986 */ /* 0x0005e2000c101530 */
[----:B------:R-:W-:Y:S01]  /*11650*/  ISETP.GT.AND P1, PT, R0, RZ, P2 ;  /* 0x000000ff0000720c */ /* 0x000fe20001724270 */
[-C--:B------:R-:W-:Y:S01]  /*11660*/  FMUL R198, R198, R2.reuse ;  /* 0x00000002c6c67220 */ /* 0x080fe20000400000 */
[-C--:B------:R-:W-:Y:S01]  /*11670*/  FMUL R199, R199, R2.reuse ;  /* 0x00000002c7c77220 */ /* 0x080fe20000400000 */
[-C--:B------:R-:W-:Y:S01]  /*11680*/  FMUL R168, R168, R2.reuse ;  /* 0x00000002a8a87220 */ /* 0x080fe20000400000 */
[C---:B------:R-:W-:Y:S02]  /*11690*/  ISETP.GT.AND P3, PT, R0.reuse, RZ, P0 ;  /* 0x000000ff0000720c */ /* 0x040fe40000764270 */
[----:B------:R-:W-:Y:S01]  /*116a0*/  ISETP.GT.AND P2, PT, R0, 0x8, P2 ;  /* 0x000000080000780c */ /* 0x000fe20001744270 */
[----:B------:R-:W-:Y:S01]  /*116b0*/  FMUL R169, R169, R2 ;  /* 0x00000002a9a97220 */ /* 0x000fe20000400000 */
[----:B------:R-:W-:Y:S01]  /*116c0*/  F2FP.BF16.F32.PACK_AB R198, RZ, R198 ;  /* 0x000000c6ffc6723e */ /* 0x000fe200000010ff */
[----:B------:R-:W-:Y:S01]  /*116d0*/  FMUL R170, R170, R2 ;  /* 0x00000002aaaa7220 */ /* 0x000fe20000400000 */
[----:B------:R-:W-:-:S02]  /*116e0*/  F2FP.BF16.F32.PACK_AB R199, RZ, R199 ;  /* 0x000000c7ffc7723e */ /* 0x000fc400000010ff */
[----:B------:R-:W-:Y:S02]  /*116f0*/  F2FP.BF16.F32.PACK_AB R168, RZ, R168 ;  /* 0x000000a8ffa8723e */ /* 0x000fe400000010ff */
[----:B------:R-:W-:Y:S01]  /*11700*/  ISETP.GT.AND P4, PT, R0, 0x8, P0 ;  /* 0x000000080000780c */ /* 0x000fe20000784270 */
[----:B------:R-:W-:Y:S01]  /*11710*/  FMUL R171, R171, R2 ;  /* 0x00000002abab7220 */ /* 0x000fe20000400000 */
[----:B------:R-:W-:Y:S01]  /*11720*/  F2FP.BF16.F32.PACK_AB R169, RZ, R169 ;  /* 0x000000a9ffa9723e */ /* 0x000fe200000010ff */
[----:B------:R2:W-:Y:S01]  /*11730*/  @P5 STG.E.U16 desc[UR48][R14.64+0x70], R198 ;  /* 0x000070c60e005986 */ /* 0x0005e2000c101530 */
[----:B------:R-:W-:-:S03]  /*11740*/  F2FP.BF16.F32.PACK_AB R170, RZ, R170 ;  /* 0x000000aaffaa723e */ /* 0x000fc600000010ff */
[----:B------:R2:W-:Y:S01]  /*11750*/  @P6 STG.E.U16 desc[UR48][R14.64+0x72], R199 ;  /* 0x000072c70e006986 */ /* 0x0005e2000c101530 */
[----:B------:R-:W-:-:S03]  /*11760*/  F2FP.BF16.F32.PACK_AB R171, RZ, R171 ;  /* 0x000000abffab723e */ /* 0x000fc600000010ff */
        /* <DEDUP_REMOVED lines=24> */
[----:B------:R-:W-:Y:S02]  /*118f0*/  ISETP.GT.AND P4, PT, R0, RZ, P3 ;  /* 0x000000ff0000720c */ /* 0x000fe40001f84270 */
[----:B------:R-:W-:Y:S01]  /*11900*/  F2FP.BF16.F32.PACK_AB R176, RZ, R176 ;  /* 0x000000b0ffb0723e */ /* 0x000fe200000010ff */
[----:B------:R-:W-:-:S10]  /*11910*/  FMUL R177, R177, R2 ;  /* 0x00000002b1b17220 */ /* 0x000fd40000400000 */
        /* <DEDUP_REMOVED lines=17> */
[----:B------:R-:W-:Y:S01]  /*11a30*/  P2R R11, PR, RZ, 0x2 ;  /* 0x00000002ff0b7803 */ /* 0x000fe20000000000 */
        /* <DEDUP_REMOVED lines=623> */
[----:B------:R-:W-:-:S03]  /*14130*/  ISETP.GT.AND P1, PT, R0, 0x80, P5 ;  /* 0x000000800000780c */ /* 0x000fc60002f24270 */
[----:B------:R2:W-:Y:S01]  /*14140*/  @P0 STG.E.U16 desc[UR48][R8.64+0x1a2], R33 ;  /* 0x0001a22108000986 */ /* 0x0005e2000c101530 */
[----:B------:R-:W-:Y:S01]  /*14150*/  ISETP.GT.AND P0, PT, R0, 0x80, P6 ;  /* 0x000000800000780c */ /* 0x000fe20003704270 */
[-C--:B------:R-:W-:Y:S01]  /*14160*/  FMUL R34, R34, R2.reuse ;  /* 0x0000000222227220 */ /* 0x080fe20000400000 */
[C---:B------:R-:W-:Y:S01]  /*14170*/  ISETP.GT.AND P5, PT, R0.reuse, 0x88, P5 ;  /* 0x000000880000780c */ /* 0x040fe20002fa4270 */
[-C--:B------:R-:W-:Y:S01]  /*14180*/  FMUL R35, R35, R2.reuse ;  /* 0x0000000223237220 */ /* 0x080fe20000400000 */
[----:B------:R-:W-:Y:S01]  /*14190*/  ISETP.GT.AND P6, PT, R0, 0x88, P6 ;  /* 0x000000880000780c */ /* 0x000fe200037c4270 */
[-C--:B------:R-:W-:Y:S01]  /*141a0*/  FMUL R36, R36, R2.reuse ;  /* 0x0000000224247220 */ /* 0x080fe20000400000 */
[-C--:B------:R-:W-:Y:S01]  /*141b0*/  FMUL R37, R37, R2.reuse ;  /* 0x0000000225257220 */ /* 0x080fe20000400000 */
[-C--:B------:R-:W-:Y:S01]  /*141c0*/  FMUL R38, R38, R2.reuse ;  /* 0x0000000226267220 */ /* 0x080fe20000400000 */
[----:B------:R-:W-:Y:S01]  /*141d0*/  FMUL R39, R39, R2 ;  /* 0x0000000227277220 */ /* 0x000fe20000400000 */
[----:B------:R-:W-:-:S02]  /*141e0*/  F2FP.BF16.F32.PACK_AB R34, RZ, R34 ;  /* 0x00000022ff22723e */ /* 0x000fc400000010ff */
[----:B------:R-:W-:Y:S02]  /*141f0*/  F2FP.BF16.F32.PACK_AB R35, RZ, R35 ;  /* 0x00000023ff23723e */ /* 0x000fe400000010ff */
[----:B------:R-:W-:Y:S02]  /*14200*/  F2FP.BF16.F32.PACK_AB R36, RZ, R36 ;  /* 0x00000024ff24723e */ /* 0x000fe400000010ff */
[----:B------:R-:W-:Y:S02]  /*14210*/  F2FP.BF16.F32.PACK_AB R37, RZ, R37 ;  /* 0x00000025ff25723e */ /* 0x000fe400000010ff */
[----:B------:R-:W-:Y:S02]  /*14220*/  F2FP.BF16.F32.PACK_AB R38, RZ, R38 ;  /* 0x00000026ff26723e */ /* 0x000fe400000010ff */
[----:B------:R-:W-:Y:S01]  /*14230*/  F2FP.BF16.F32.PACK_AB R39, RZ, R39 ;  /* 0x00000027ff27723e */ /* 0x000fe200000010ff */
[----:B------:R2:W-:Y:S04]  /*14240*/  @P3 STG.E.U16 desc[UR48][R14.64+0x1a0], R34 ;  /* 0x0001a0220e003986 */ /* 0x0005e8000c101530 */
[----:B------:R2:W-:Y:S04]  /*14250*/  @P4 STG.E.U16 desc[UR48][R14.64+0x1a2], R35 ;  /* 0x0001a2230e004986 */ /* 0x0005e8000c101530 */
[----:B------:R2:W-:Y:S04]  /*14260*/  @P1 STG.E.U16 desc[UR48][R8.64+0x1b0], R36 ;  /* 0x0001b02408001986 */ /* 0x0005e8000c101530 */
[----:B------:R2:W-:Y:S04]  /*14270*/  @P0 STG.E.U16 desc[UR48][R8.64+0x1b2], R37 ;  /* 0x0001b22508000986 */ /* 0x0005e8000c101530 */
[----:B------:R2:W-:Y:S04]  /*14280*/  @P5 STG.E.U16 desc[UR48][R14.64+0x1b0], R38 ;  /* 0x0001b0260e005986 */ /* 0x0005e8000c101530 */
[----:B------:R2:W-:Y:S02]  /*14290*/  @P6 STG.E.U16 desc[UR48][R14.64+0x1b2], R39 ;  /* 0x0001b2270e006986 */ /* 0x0005e4000c101530 */
.L_x_472:
[----:B------:R-:W-:Y:S05]  /*142a0*/  BSYNC B0 ;  /* 0x0000000000007941 */ /* 0x000fea0003800000 */
.L_x_28:
[----:B0-2---:R-:W2:Y:S04]  /*142b0*/  LDL.LU R5, [R1+0x88] ;  /* 0x0000880001057983 */ /* 0x005ea80000300800 */
[----:B------:R-:W2:Y:S01]  /*142c0*/  LDL.LU R4, [R1+0x8c] ;  /* 0x00008c0001047983 */ /* 0x000ea20000300800 */
[----:B------:R-:W-:Y:S01]  /*142d0*/  ULDC UR4, c[0x0][0xc] ;  /* 0x0000030000047ab9 */ /* 0x000fe20000000800 */
[----:B------:R-:W-:Y:S01]  /*142e0*/  ULDC UR5, c[0x0][0x10] ;  /* 0x0000040000057ab9 */ /* 0x000fe20000000800 */
[----:B------:R-:W2:Y:S01]  /*142f0*/  LDC R3, c[0x0][0x14] ;  /* 0x00000500ff037b82 */ /* 0x000ea20000000800 */
[----:B------:R-:W-:Y:S01]  /*14300*/  UIMAD.WIDE.U32 UR4, UR4, UR5, URZ ;  /* 0x00000005040472a5 */ /* 0x000fe2000f8e003f */
[----:B------:R0:W5:Y:S01]  /*14310*/  LDL R29, [R1+0x90] ;  /* 0x00009000011d7983 */ /* 0x0001620000100800 */
[----:B------:R-:W-:Y:S01]  /*14320*/  PRMT R0, RZ, 0x7610, R0 ;  /* 0x00007610ff007816 */ /* 0x000fe20000000000 */
[----:B------:R-:W-:-:S03]  /*14330*/  IMAD.MOV.U32 R22, RZ, RZ, -0x1 ;  /* 0xffffffffff167424 */ /* 0x000fc600078e00ff */
[----:B--2---:R-:W-:-:S04]  /*14340*/  IMAD.WIDE.U32 R4, R3, UR4, R4 ;  /* 0x0000000403047c25 */ /* 0x004fc8000f8e0004 */
[----:B------:R-:W-:Y:S01]  /*14350*/  IMAD R3, R3, UR5, RZ ;  /* 0x0000000503037c24 */ /* 0x000fe2000f8e02ff */
[----:B------:R-:W-:Y:S01]  /*14360*/  ULDC.64 UR4, c[0x0][0x650] ;  /* 0x0001940000047ab9 */ /* 0x000fe20000000a00 */
[----:B------:R-:W-:Y:S01]  /*14370*/  IMAD.MOV.U32 R23, RZ, RZ, R4 ;  /* 0x000000ffff177224 */ /* 0x000fe200078e0004 */
[----:B------:R-:W-:Y:S01]  /*14380*/  ISETP.GE.U32.AND P0, PT, R4, UR4, PT ;  /* 0x0000000404007c0c */ /* 0x000fe2000bf06070 */
[----:B------:R-:W-:Y:S02]  /*14390*/  IMAD.IADD R25, R5, 0x1, R3 ;  /* 0x0000000105197824 */ /* 0x000fe400078e0203 */
[----:B------:R-:W-:-:S03]  /*143a0*/  IMAD.MOV.U32 R3, RZ, RZ, -0x1 ;  /* 0xffffffffff037424 */ /* 0x000fc600078e00ff */
[----:B------:R0:W-:Y:S01]  /*143b0*/  STL [R1+0x88], R25 ;  /* 0x0000881901007387 */ /* 0x0001e20000100800 */
[----:B------:R-:W-:-:S03]  /*143c0*/  ISETP.GE.U32.AND.EX P0, PT, R25, UR5, PT, P0 ;  /* 0x0000000519007c0c */ /* 0x000fc6000bf06100 */
[----:B------:R0:W-:Y:S04]  /*143d0*/  STL [R1+0x8c], R23 ;  /* 0x00008c1701007387 */ /* 0x0001e80000100800 */
[----:B------:R0:W-:Y:S06]  /*143e0*/  STL [R1+0x84], R3 ;  /* 0x0000840301007387 */ /* 0x0001ec0000100800 */
[----:B------:R-:W-:Y:S05]  /*143f0*/  @P0 BRA `(.L_x_473) ;  /* 0x0000000400780947 */ /* 0x000fea0003800000 */
[----:B------:R-:W2:Y:S01]  /*14400*/  S2R R18, SR_CTAID.X ;  /* 0x0000000000127919 */ /* 0x000ea20000002500 */
[----:B---3--:R-:W3:Y:S01]  /*14410*/  LDC.64 R10, c[0x0][0x628] ;  /* 0x00018a00ff0a7b82 */ /* 0x008ee20000000a00 */
[----:B------:R-:W-:Y:S01]  /*14420*/  ULDC UR4, c[0x0][0x150] ;  /* 0x0000540000047ab9 */ /* 0x000fe20000000800 */
[----:B----4-:R-:W-:Y:S01]  /*14430*/  IMAD.MOV.U32 R8, RZ, RZ, R23 ;  /* 0x000000ffff087224 */ /* 0x010fe200078e0017 */
[----:B------:R-:W4:Y:S01]  /*14440*/  S2R R20, SR_CTAID.Y ;  /* 0x0000000000147919 */ /* 0x000f220000002600 */
[----:B------:R-:W-:-:S04]  /*14450*/  IMAD.MOV.U32 R9, RZ, RZ, R25 ;  /* 0x000000ffff097224 */ /* 0x000fc800078e0019 */
[----:B------:R-:W0:Y:S08]  /*14460*/  LDC R21, c[0x0][0x144] ;  /* 0x00005100ff157b82 */ /* 0x000e300000000800 */
[----:B-1----:R-:W1:Y:S08]  /*14470*/  LDC R12, c[0x0][0x630] ;  /* 0x00018c00ff0c7b82 */ /* 0x002e700000000800 */
[----:B------:R-:W0:Y:S01]  /*14480*/  LDC.64 R14, c[0x0][0x620] ;  /* 0x00018800ff0e7b82 */ /* 0x000e220000000a00 */
[----:B---3--:R-:W-:-:S04]  /*14490*/  ISETP.NE.U32.AND P0, PT, R10, RZ, PT ;  /* 0x000000ff0a00720c */ /* 0x008fc80003f05070 */
[----:B------:R-:W-:Y:S02]  /*144a0*/  ISETP.NE.AND.EX P0, PT, R11, RZ, PT, P0 ;  /* 0x000000ff0b00720c */ /* 0x000fe40003f05300 */
[----:B--2---:R-:W-:-:S05]  /*144b0*/  I2FP.F32.U32 R0, R18 ;  /* 0x0000001200007245 */ /* 0x004fca0000201000 */
[----:B------:R-:W-:-:S04]  /*144c0*/  FMUL R0, R0, UR4 ;  /* 0x0000000400007c20 */ /* 0x000fc80008400000 */
[----:B------:R2:W3:Y:S02]  /*144d0*/  F2I.U32.TRUNC.NTZ R19, R0 ;  /* 0x0000000000137305 */ /* 0x0004e4000020f000 */
[----:B-1--4-:R-:W-:Y:S05]  /*144e0*/  @!P0 BRA `(.L_x_474) ;  /* 0x0000000000288947 */ /* 0x012fea0003800000 */
[----:B--2---:R-:W0:Y:S02]  /*144f0*/  LDC R0, c[0x0][0x634] ;  /* 0x00018d00ff007b82 */ /* 0x004e240000000800 */
        /* <DEDUP_REMOVED lines=9> */
.L_x_474:
[-CC-:B------:R-:W-:Y:S01]  /*14590*/  SHF.R.U64 R13, R8, R12.reuse, R9.reuse ;  /* 0x0000000c080d7219 */ /* 0x180fe20000001209 */
[----:B------:R-:W1:Y:S01]  /*145a0*/  LDC.64 R26, c[0x0][0x640] ;  /* 0x00019000ff1a7b82 */ /* 0x000e620000000a00 */
[----:B--2---:R-:W-:Y:S01]  /*145b0*/  SHF.R.U32.HI R0, RZ, R12, R9 ;  /* 0x0000000cff007219 */ /* 0x004fe20000011609 */
[----:B------:R-:W-:Y:S01]  /*145c0*/  IMAD.MOV.U32 R4, RZ, RZ, R23 ;  /* 0x000000ffff047224 */ /* 0x000fe200078e0017 */
[----:B0-----:R-:W-:Y:S01]  /*145d0*/  IADD3 R3, P0, RZ, -R13, RZ ;  /* 0x8000000dff037210 */ /* 0x001fe20007f1e0ff */
[----:B---3--:R-:W-:Y:S01]  /*145e0*/  IMAD.MOV R19, RZ, RZ, -R19 ;  /* 0x000000ffff137224 */ /* 0x008fe200078e0a13 */
[----:B------:R-:W-:Y:S01]  /*145f0*/  ULDC UR4, c[0x0][0x154] ;  /* 0x0000550000047ab9 */ /* 0x000fe20000000800 */
[----:B------:R-:W-:Y:S02]  /*14600*/  IMAD.MOV.U32 R7, RZ, RZ, 0x1 ;  /* 0x00000001ff077424 */ /* 0x000fe400078e00ff */
[----:B------:R-:W0:Y:S01]  /*14610*/  LDC R6, c[0x0][0x618] ;  /* 0x00018600ff067b82 */ /* 0x000e220000000800 */
[----:B------:R-:W-:-:S02]  /*14620*/  IMAD.X R5, RZ, RZ, ~R0, P0 ;  /* 0x000000ffff057224 */ /* 0x000fc400000e0e00 */
[----:B------:R-:W-:Y:S02]  /*14630*/  IMAD R22, R21, R19, R18 ;  /* 0x0000001315167224 */ /* 0x000fe400078e0212 */
[-C--:B------:R-:W-:Y:S02]  /*14640*/  IMAD R0, R5, R14.reuse, RZ ;  /* 0x0000000e05007224 */ /* 0x080fe400078e02ff */
[----:B------:R-:W-:Y:S01]  /*14650*/  IMAD.MOV.U32 R5, RZ, RZ, R25 ;  /* 0x000000ffff057224 */ /* 0x000fe200078e0019 */
[----:B------:R-:W2:Y:S01]  /*14660*/  LDC R8, c[0x0][0x608] ;  /* 0x00018200ff087b82 */ /* 0x000ea20000000800 */
[----:B------:R-:W-:-:S04]  /*14670*/  IMAD.WIDE.U32 R4, R3, R14, R4 ;  /* 0x0000000e03047225 */ /* 0x000fc800078e0004 */
[----:B------:R-:W-:-:S03]  /*14680*/  IMAD R3, R3, R15, R0 ;  /* 0x0000000f03037224 */ /* 0x000fc600078e0200 */
[----:B------:R-:W3:Y:S01]  /*14690*/  LDC R24, c[0x0][0x658] ;  /* 0x00019600ff187b82 */ /* 0x000ee20000000800 */
[----:B------:R-:W-:Y:S01]  /*146a0*/  I2FP.F32.U32 R0, R20 ;  /* 0x0000001400007245 */ /* 0x000fe20000201000 */
[----:B------:R-:W-:Y:S01]  /*146b0*/  IMAD.IADD R3, R5, 0x1, R3 ;  /* 0x0000000105037824 */ /* 0x000fe200078e0203 */
[----:B-1----:R-:W-:Y:S01]  /*146c0*/  ISETP.NE.U32.AND P0, PT, R26, RZ, PT ;  /* 0x000000ff1a00720c */ /* 0x002fe20003f05070 */
[----:B------:R-:W-:Y:S02]  /*146d0*/  IMAD.MOV.U32 R5, RZ, RZ, -0x1 ;  /* 0xffffffffff057424 */ /* 0x000fe400078e00ff */
[----:B------:R-:W-:Y:S02]  /*146e0*/  FMUL R0, R0, UR4 ;  /* 0x0000000400007c20 */ /* 0x000fe40008400000 */
[----:B------:R-:W1:Y:S01]  /*146f0*/  LDC R19, c[0x0][0x148] ;  /* 0x00005200ff137b82 */ /* 0x000e620000000800 */
[----:B0-----:R-:W-:Y:S01]  /*14700*/  SHF.R.U64 R12, R4, R6, R3 ;  /* 0x00000006040c7219 */ /* 0x001fe20000001203 */
[----:B------:R0:W4:Y:S01]  /*14710*/  F2I.U32.TRUNC.NTZ R14, R0 ;  /* 0x00000000000e7305 */ /* 0x000122000020f000 */
[----:B------:R-:W-:-:S02]  /*14720*/  ISETP.NE.AND.EX P0, PT, R27, RZ, PT, P0 ;  /* 0x000000ff1b00720c */ /* 0x000fc40003f05300 */
[----:B------:R-:W-:-:S03]  /*14730*/  SHF.R.U32.HI R3, RZ, R6, R3 ;  /* 0x00000006ff037219 */ /* 0x000fc60000011603 */
[----:B------:R-:W0:Y:S01]  /*14740*/  LDC R18, c[0x0][0x600] ;  /* 0x00018000ff127b82 */ /* 0x000e220000000800 */
[-CC-:B--2---:R-:W-:Y:S02]  /*14750*/  SHF.R.U64 R10, R12, R8.reuse, R3.reuse ;  /* 0x000000080c0a7219 */ /* 0x184fe40000001203 */
[----:B------:R-:W-:-:S05]  /*14760*/  SHF.R.U32.HI R3, RZ, R8, R3 ;  /* 0x00000008ff037219 */ /* 0x000fca0000011603 */
[----:B------:R-:W2:Y:S01]  /*14770*/  LDC R23, c[0x0][0x648] ;  /* 0x00019200ff177b82 */ /* 0x000ea20000000800 */
[-C--:B---3--:R-:W-:Y:S02]  /*14780*/  SHF.L.U32 R4, R5, R24.reuse, RZ ;  /* 0x0000001805047219 */ /* 0x088fe400000006ff */
[-CC-:B------:R-:W-:Y:S02]  /*14790*/  SHF.R.U64 R15, R10, R24.reuse, R3.reuse ;  /* 0x000000180a0f7219 */ /* 0x180fe40000001203 */
[----:B------:R-:W-:Y:S02]  /*147a0*/  SHF.R.U32.HI R5, RZ, R24, R3 ;  /* 0x00000018ff057219 */ /* 0x000fe40000011603 */
[----:B------:R-:W-:Y:S01]  /*147b0*/  LOP3.LUT R21, RZ, R4, RZ, 0x33, !PT ;  /* 0x00000004ff157212 */ /* 0x000fe200078e33ff */
[----:B------:R-:W3:Y:S01]  /*147c0*/  LDC R25, c[0x0][0x638] ;  /* 0x00018e00ff197b82 */ /* 0x000ee20000000800 */
[----:B------:R-:W-:Y:S01]  /*147d0*/  SHF.L.U32 R24, R7, R24, RZ ;  /* 0x0000001807187219 */ /* 0x000fe200000006ff */
[----:B------:R-:W-:-:S06]  /*147e0*/  IMAD.MOV.U32 R4, RZ, RZ, R15 ;  /* 0x000000ffff047224 */ /* 0x000fcc00078e000f */
[----:B------:R-:W0:Y:S01]  /*147f0*/  LDC R28, c[0x0][0x610] ;  /* 0x00018400ff1c7b82 */ /* 0x000e220000000800 */
[----:B----4-:R-:W-:Y:S05]  /*14800*/  @!P0 BRA `(.L_x_475) ;  /* 0x0000000000288947 */ /* 0x010fea0003800000 */
[----:B0-----:R-:W0:Y:S02]  /*14810*/  LDC R0, c[0x0][0x64c] ;  /* 0x00019300ff007b82 */ /* 0x001e240000000800 */
[----:B0-----:R-:W-:-:S05]  /*14820*/  IADD3 R3, P0, R15, R0, RZ ;  /* 0x000000000f037210 */ /* 0x001fca0007f1e0ff */
[----:B------:R-:W-:-:S04]  /*14830*/  IMAD.X R11, RZ, RZ, R5, P0 ;  /* 0x000000ffff0b7224 */ /* 0x000fc800000e0605 */
[----:B------:R-:W-:-:S04]  /*14840*/  IMAD.WIDE.U32 R4, R11, R26, RZ ;  /* 0x0000001a0b047225 */ /* 0x000fc800078e00ff */
[----:B------:R-:W-:-:S04]  /*14850*/  IMAD.WIDE.U32 R6, P0, R3, R27, R4 ;  /* 0x0000001b03067225 */ /* 0x000fc80007800004 */
[----:B------:R-:W-:Y:S01]  /*14860*/  IMAD.WIDE.U32 R4, R3, R26, RZ ;  /* 0x0000001a03047225 */ /* 0x000fe200078e00ff */
[----:B------:R-:W-:-:S03]  /*14870*/  IADD3.X R9, RZ, RZ, RZ, P0, !PT ;  /* 0x000000ffff097210 */ /* 0x000fc600007fe4ff */
[----:B------:R-:W-:Y:S01]  /*14880*/  IMAD.MOV.U32 R8, RZ, RZ, R7 ;  /* 0x000000ffff087224 */ /* 0x000fe200078e0007 */
[----:B------:R-:W-:-:S05]  /*14890*/  IADD3 RZ, P0, R5, R6, RZ ;  /* 0x0000000605ff7210 */ /* 0x000fca0007f1e0ff */
[----:B------:R-:W-:-:S08]  /*148a0*/  IMAD.WIDE.U32.X R4, R11, R27, R8, P0 ;  /* 0x0000001b0b047225 */ /* 0x000fd000000e0408 */
.L_x_475:
[----:B------:R-:W4:Y:S01]  /*148b0*/  LDC R3, c[0x0][0x65c] ;  /* 0x00019700ff037b82 */ /* 0x000f220000000800 */
[----:B0-2---:R-:W-:Y:S01]  /*148c0*/  SHF.R.U64 R0, R4, R23, R5 ;  /* 0x0000001704007219 */ /* 0x005fe20000001205 */
[----:B------:R-:W-:Y:S01]  /*148d0*/  VIADD R5, R18, 0xffffffff ;  /* 0xffffffff12057836 */ /* 0x000fe20000000000 */
[----:B------:R2:W-:Y:S01]  /*148e0*/  STL [R1+0x84], R13 ;  /* 0x0000840d01007387 */ /* 0x0005e20000100800 */
[----:B------:R-:W-:Y:S02]  /*148f0*/  IMAD.MOV R14, RZ, RZ, -R14 ;  /* 0x000000ffff0e7224 */ /* 0x000fe400078e0a0e */
[----:B------:R-:W-:Y:S01]  /*14900*/  IMAD.MOV R4, RZ, RZ, -R0 ;  /* 0x000000ffff047224 */ /* 0x000fe200078e0a00 */
[----:B------:R-:W-:Y:S01]  /*14910*/  LOP3.LUT R5, R12, R5, RZ, 0xc0, !PT ;  /* 0x000000050c057212 */ /* 0x000fe200078ec0ff */
[----:B------:R-:W-:Y:S01]  /*14920*/  IMAD.MOV.U32 R6, RZ, RZ, 0x1 ;  /* 0x00000001ff067424 */ /* 0x000fe200078e00ff */
[----:B----4-:R-:W-:Y:S02]  /*14930*/  ISETP.NE.AND P0, PT, R3, 0x1, PT ;  /* 0x000000010300780c */ /* 0x010fe40003f05270 */
[----:B------:R-:W-:-:S05]  /*14940*/  LOP3.LUT R3, R10, R21, RZ, 0xc0, !PT ;  /* 0x000000150a037212 */ /* 0x000fca00078ec0ff */
[----:B------:R-:W-:Y:S02]  /*14950*/  IMAD R3, R24, R0, R3 ;  /* 0x0000000018037224 */ /* 0x000fe400078e0203 */
[----:B---3--:R-:W-:-:S04]  /*14960*/  IMAD R0, R4, R25, R15 ;  /* 0x0000001904007224 */ /* 0x008fc800078e020f */
[----:B-1----:R-:W-:Y:S02]  /*14970*/  @P0 IMAD R22, R19, R14, R20 ;  /* 0x0000000e13160224 */ /* 0x002fe400078e0214 */
[----:B------:R-:W-:Y:S01]  /*14980*/  IMAD R4, R0, R18, R5 ;  /* 0x0000001200047224 */ /* 0x000fe200078e0205 */
[----:B------:R-:W-:Y:S01]  /*14990*/  PRMT R0, R6, 0x7610, R0 ;  /* 0x0000761006007816 */ /* 0x000fe20000000000 */
[----:B------:R-:W-:-:S05]  /*149a0*/  IMAD R3, R3, R28, R22 ;  /* 0x0000001c03037224 */ /* 0x000fca00078e0216 */
[----:B-----5:R-:W-:Y:S02]  /*149b0*/  SEL R29, R3, R4, !P0 ;  /* 0x00000004031d7207 */ /* 0x020fe40004000000 */
[----:B------:R-:W-:-:S03]  /*149c0*/  SEL R22, R4, R3, !P0 ;  /* 0x0000000304167207 */ /* 0x000fc60004000000 */
[----:B------:R2:W-:Y:S04]  /*149d0*/  STL [R1+0x90], R29 ;  /* 0x0000901d01007387 */ /* 0x0005e80000100800 */
.L_x_473:
[----:B------:R-:W-:Y:S01]  /*149e0*/  LOP3.LUT P0, RZ, R0, 0xff, RZ, 0xc0, !PT ;  /* 0x000000ff00ff7812 */ /* 0x000fe2000780c0ff */
[----:B-----5:R-:W-:-:S12]  /*149f0*/  IMAD.MOV.U32 R18, RZ, RZ, R29 ;  /* 0x000000ffff127224 */ /* 0x020fd800078e001d */
[----:B------:R-:W-:Y:S05]  /*14a00*/  @P0 BRA `(.L_x_476) ;  /* 0xfffffec400700947 */ /* 0x000fea000383ffff */
[----:B------:R-:W-:Y:S05]  /*14a10*/  EXIT ;  /* 0x000000000000794d */ /* 0x000fea0003800000 */
.L_x_3:
[----:B------:R-:W2:Y:S01]  /*14a20*/  LDL R18, [R1+0x8c] ;  /* 0x00008c0001127983 */ /* 0x000ea20000100800 */
[----:B0-----:R-:W-:-:S03]  /*14a30*/  ULDC.64 UR4, c[0x0][0x650] ;  /* 0x0001940000047ab9 */ /* 0x001fc60000000a00 */
[----:B------:R-:W3:Y:S01]  /*14a40*/  LDL R19, [R1+0x88] ;  /* 0x0000880001137983 */ /* 0x000ee20000100800 */
[----:B------:R-:W-:Y:S01]  /*14a50*/  PRMT R5, RZ, 0x7610, R5 ;  /* 0x00007610ff057816 */ /* 0x000fe20000000005 */
[----:B------:R-:W-:Y:S02]  /*14a60*/  IMAD.MOV.U32 R7, RZ, RZ, -0x1 ;  /* 0xffffffffff077424 */ /* 0x000fe400078e00ff */
[----:B------:R-:W-:Y:S02]  /*14a70*/  IMAD.MOV.U32 R12, RZ, RZ, -0x1 ;  /* 0xffffffffff0c7424 */ /* 0x000fe400078e00ff */
[----:B------:R-:W-:Y:S01]  /*14a80*/  IMAD.MOV.U32 R6, RZ, RZ, -0x1 ;  /* 0xffffffffff067424 */ /* 0x000fe200078e00ff */
[----:B--2---:R-:W-:-:S04]  /*14a90*/  ISETP.GE.U32.AND P0, PT, R18, UR4, PT ;  /* 0x0000000412007c0c */ /* 0x004fc8000bf06070 */
[----:B---3--:R-:W-:-:S13]  /*14aa0*/  ISETP.GE.U32.AND.EX P0, PT, R19, UR5, PT, P0 ;  /* 0x0000000513007c0c */ /* 0x008fda000bf06100 */
[----:B------:R-:W-:Y:S05]  /*14ab0*/  @P0 BRA `(.L_x_477) ;  /* 0x0000000400680947 */ /* 0x000fea0003800000 */
        /* <DEDUP_REMOVED lines=18> */
.L_x_478:
[-CC-:B------:R-:W-:Y:S01]  /*14be0*/  SHF.R.U64 R13, R10, R14.reuse, R11.reuse ;  /* 0x0000000e0a0d7219 */ /* 0x180fe2000000120b */
[----:B------:R-:W0:Y:S01]  /*14bf0*/  LDC R12, c[0x0][0x618] ;  /* 0x00018600ff0c7b82 */ /* 0x000e220000000800 */
[----:B------:R-:W-:Y:S01]  /*14c00*/  SHF.R.U32.HI R3, RZ, R14, R11 ;  /* 0x0000000eff037219 */ /* 0x000fe2000001160b */
[----:B------:R-:W-:Y:S01]  /*14c10*/  ULDC UR4, c[0x0][0x150] ;  /* 0x0000540000047ab9 */ /* 0x000fe20000000800 */
[----:B------:R-:W-:Y:S01]  /*14c20*/  IADD3 R5, P0, RZ, -R13, RZ ;  /* 0x8000000dff057210 */ /* 0x000fe20007f1e0ff */
[----:B------:R-:W-:Y:S01]  /*14c30*/  IMAD.MOV.U32 R6, RZ, RZ, R18 ;  /* 0x000000ffff067224 */ /* 0x000fe200078e0012 */
[----:B------:R-:W-:Y:S01]  /*14c40*/  I2FP.F32.U32 R8, R2 ;  /* 0x0000000200087245 */ /* 0x000fe20000201000 */
[----:B------:R-:W-:Y:S02]  /*14c50*/  IMAD.MOV.U32 R7, RZ, RZ, R19 ;  /* 0x000000ffff077224 */ /* 0x000fe400078e0013 */
[----:B------:R-:W1:Y:S01]  /*14c60*/  LDC.64 R20, c[0x0][0x640] ;  /* 0x00019000ff147b82 */ /* 0x000e620000000a00 */
[----:B------:R-:W-:-:S02]  /*14c70*/  IMAD.X R3, RZ, RZ, ~R3, P0 ;  /* 0x000000ffff037224 */ /* 0x000fc400000e0e03 */
[----:B------:R-:W-:Y:S01]  /*14c80*/  FMUL R9, R8, UR4 ;  /* 0x0000000408097c20 */ /* 0x000fe20008400000 */
[----:B------:R-:W-:Y:S01]  /*14c90*/  IMAD.WIDE.U32 R6, R5, R16, R6 ;  /* 0x0000001005067225 */ /* 0x000fe200078e0006 */
[----:B------:R-:W-:-:S03]  /*14ca0*/  ULDC UR4, c[0x0][0x154] ;  /* 0x0000550000047ab9 */ /* 0x000fc60000000800 */
[----:B------:R-:W-:Y:S01]  /*14cb0*/  IMAD R8, R3, R16, RZ ;  /* 0x0000001003087224 */ /* 0x000fe200078e02ff */
[----:B------:R-:W2:Y:S01]  /*14cc0*/  LDC R11, c[0x0][0x144] ;  /* 0x00005100ff0b7b82 */ /* 0x000ea20000000800 */
[----:B------:R-:W3:Y:S02]  /*14cd0*/  F2I.U32.TRUNC.NTZ R9, R9 ;  /* 0x0000000900097305 */ /* 0x000ee4000020f000 */
[----:B------:R-:W-:Y:S02]  /*14ce0*/  IMAD R3, R5, R17, R8 ;  /* 0x0000001105037224 */ /* 0x000fe400078e0208 */
[----:B------:R-:W-:Y:S02]  /*14cf0*/  IMAD.MOV.U32 R8, RZ, RZ, 0x1 ;  /* 0x00000001ff087424 */ /* 0x000fe400078e00ff */
[----:B------:R-:W-:Y:S01]  /*14d00*/  IMAD.IADD R3, R7, 0x1, R3 ;  /* 0x0000000107037824 */ /* 0x000fe200078e0203 */
[----:B------:R-:W4:Y:S04]  /*14d10*/  LDC R14, c[0x0][0x608] ;  /* 0x00018200ff0e7b82 */ /* 0x000f280000000800 */
[----:B0-----:R-:W-:-:S02]  /*14d20*/  SHF.R.U64 R10, R6, R12, R3 ;  /* 0x0000000c060a7219 */ /* 0x001fc40000001203 */
[----:B------:R-:W-:Y:S02]  /*14d30*/  I2FP.F32.U32 R6, R4 ;  /* 0x0000000400067245 */ /* 0x000fe40000201000 */
[----:B------:R-:W0:Y:S01]  /*14d40*/  LDC R19, c[0x0][0x658] ;  /* 0x00019600ff137b82 */ /* 0x000e220000000800 */
[----:B-1----:R-:W-:Y:S01]  /*14d50*/  ISETP.NE.U32.AND P0, PT, R20, RZ, PT ;  /* 0x000000ff1400720c */ /* 0x002fe20003f05070 */
[----:B---3--:R-:W-:Y:S01]  /*14d60*/  IMAD.MOV R5, RZ, RZ, -R9 ;  /* 0x000000ffff057224 */ /* 0x008fe200078e0a09 */
[----:B------:R-:W-:Y:S01]  /*14d70*/  SHF.R.U32.HI R3, RZ, R12, R3 ;  /* 0x0000000cff037219 */ /* 0x000fe20000011603 */
[----:B------:R-:W-:Y:S01]  /*14d80*/  FMUL R6, R6, UR4 ;  /* 0x0000000406067c20 */ /* 0x000fe20008400000 */
[----:B------:R-:W-:Y:S02]  /*14d90*/  ISETP.NE.AND.EX P0, PT, R21, RZ, PT, P0 ;  /* 0x000000ff1500720c */ /* 0x000fe40003f05300 */
[----:B------:R-:W-:Y:S01]  /*14da0*/  MOV R12, 0xffffffff ;  /* 0xffffffff000c7802 */ /* 0x000fe20000000f00 */
[----:B------:R-:W1:Y:S01]  /*14db0*/  LDC R17, c[0x0][0x148] ;  /* 0x00005200ff117b82 */ /* 0x000e620000000800 */
[----:B--2---:R-:W-:-:S07]  /*14dc0*/  IMAD R18, R11, R5, R2 ;  /* 0x000000050b127224 */ /* 0x004fce00078e0202 */
[----:B------:R-:W2:Y:S01]  /*14dd0*/  LDC R16, c[0x0][0x600] ;  /* 0x00018000ff107b82 */ /* 0x000ea20000000800 */
[-CC-:B----4-:R-:W-:Y:S02]  /*14de0*/  SHF.R.U64 R15, R10, R14.reuse, R3.reuse ;  /* 0x0000000e0a0f7219 */ /* 0x190fe40000001203 */
[----:B------:R-:W-:Y:S02]  /*14df0*/  SHF.R.U32.HI R2, RZ, R14, R3 ;  /* 0x0000000eff027219 */ /* 0x000fe40000011603 */
[----:B------:R3:W4:Y:S03]  /*14e00*/  F2I.U32.TRUNC.NTZ R14, R6 ;  /* 0x00000006000e7305 */ /* 0x000726000020f000 */
[----:B------:R-:W1:Y:S01]  /*14e10*/  LDC R22, c[0x0][0x648] ;  /* 0x00019200ff167b82 */ /* 0x000e620000000800 */
[-C--:B0-----:R-:W-:Y:S02]  /*14e20*/  SHF.L.U32 R5, R12, R19.reuse, RZ ;  /* 0x000000130c057219 */ /* 0x081fe400000006ff */
[----:B------:R-:W-:-:S02]  /*14e30*/  SHF.R.U64 R12, R15, R19, R2 ;  /* 0x000000130f0c7219 */ /* 0x000fc40000001202 */
[-C--:B------:R-:W-:Y:S02]  /*14e40*/  SHF.R.U32.HI R3, RZ, R19.reuse, R2 ;  /* 0x00000013ff037219 */ /* 0x080fe40000011602 */
[----:B------:R-:W-:Y:S01]  /*14e50*/  SHF.L.U32 R19, R8, R19, RZ ;  /* 0x0000001308137219 */ /* 0x000fe200000006ff */
[----:B------:R-:W0:Y:S01]  /*14e60*/  LDC R23, c[0x0][0x638] ;  /* 0x00018e00ff177b82 */ /* 0x000e220000000800 */
[----:B------:R-:W-:Y:S01]  /*14e70*/  LOP3.LUT R24, RZ, R5, RZ, 0x33, !PT ;  /* 0x00000005ff187212 */ /* 0x000fe200078e33ff */
[----:B------:R-:W-:-:S06]  /*14e80*/  IMAD.MOV.U32 R2, RZ, RZ, R12 ;  /* 0x000000ffff027224 */ /* 0x000fcc00078e000c */
[----:B------:R-:W0:Y:S01]  /*14e90*/  LDC R25, c[0x0][0x610] ;  /* 0x00018400ff197b82 */ /* 0x000e220000000800 */
[----:B---34-:R-:W-:Y:S05]  /*14ea0*/  @!P0 BRA `(.L_x_479) ;  /* 0x0000000000288947 */ /* 0x018fea0003800000 */
        /* <DEDUP_REMOVED lines=10> */
.L_x_479:
[----:B------:R-:W3:Y:S01]  /*14f50*/  LDC R5, c[0x0][0x65c] ;  /* 0x00019700ff057b82 */ /* 0x000ee20000000800 */
[----:B-1----:R-:W-:Y:S01]  /*14f60*/  SHF.R.U64 R3, R2, R22, R3 ;  /* 0x0000001602037219 */ /* 0x002fe20000001203 */
[----:B--2---:R-:W-:Y:S01]  /*14f70*/  VIADD R9, R16, 0xffffffff ;  /* 0xffffffff10097836 */ /* 0x004fe20000000000 */
[----:B------:R-:W-:Y:S01]  /*14f80*/  LOP3.LUT R2, R15, R24, RZ, 0xc0, !PT ;  /* 0x000000180f027212 */ /* 0x000fe200078ec0ff */
[----:B------:R-:W-:Y:S02]  /*14f90*/  IMAD.MOV R14, RZ, RZ, -R14 ;  /* 0x000000ffff0e7224 */ /* 0x000fe400078e0a0e */
[----:B------:R-:W-:Y:S02]  /*14fa0*/  IMAD.MOV.U32 R6, RZ, RZ, R13 ;  /* 0x000000ffff067224 */ /* 0x000fe400078e000d */
[----:B------:R-:W-:Y:S01]  /*14fb0*/  IMAD R7, R19, R3, R2 ;  /* 0x0000000313077224 */ /* 0x000fe200078e0202 */
[----:B---3--:R-:W-:Y:S01]  /*14fc0*/  ISETP.NE.AND P0, PT, R5, 0x1, PT ;  /* 0x000000010500780c */ /* 0x008fe20003f05270 */
[----:B------:R-:W-:Y:S01]  /*14fd0*/  IMAD.MOV R5, RZ, RZ, -R3 ;  /* 0x000000ffff057224 */ /* 0x000fe200078e0a03 */
[----:B------:R-:W-:-:S03]  /*14fe0*/  LOP3.LUT R3, R10, R9, RZ, 0xc0, !PT ;  /* 0x000000090a037212 */ /* 0x000fc600078ec0ff */
[----:B0-----:R-:W-:Y:S02]  /*14ff0*/  IMAD R2, R5, R23, R12 ;  /* 0x0000001705027224 */ /* 0x001fe400078e020c */
[----:B------:R-:W-:Y:S02]  /*15000*/  IMAD.MOV.U32 R5, RZ, RZ, 0x1 ;  /* 0x00000001ff057424 */ /* 0x000fe400078e00ff */
[----:B------:R-:W-:-:S04]  /*15010*/  IMAD R2, R2, R16, R3 ;  /* 0x0000001002027224 */ /* 0x000fc800078e0203 */
[----:B------:R-:W-:-:S04]  /*15020*/  @P0 IMAD R18, R17, R14, R4 ;  /* 0x0000000e11120224 */ /* 0x000fc800078e0204 */
[----:B------:R-:W-:-:S05]  /*15030*/  IMAD R7, R7, R25, R18 ;  /* 0x0000001907077224 */ /* 0x000fca00078e0212 */
[----:B------:R-:W-:Y:S02]  /*15040*/  SEL R12, R2, R7, !P0 ;  /* 0x00000007020c7207 */ /* 0x000fe40004000000 */
[----:B------:R-:W-:-:S07]  /*15050*/  SEL R7, R7, R2, !P0 ;  /* 0x0000000207077207 */ /* 0x000fce0004000000 */
.L_x_477:
[----:B------:R-:W-:-:S08]  /*15060*/  NOP ;  /* 0x0000000000007918 */ /* 0x000fd00000000000 */
[----:B------:R-:W0:-:S00]  /*15070*/  USETMAXREG.DEALLOC.CTAPOOL 0x28 ;  /* 0x00000028000079c8 */ /* 0x000e0000080e0500 */
[----:B0-----:R-:W-:-:S13]  /*15080*/  ISETP.NE.AND P0, PT, R0, RZ, PT ;  /* 0x000000ff0000720c */ /* 0x001fda0003f05270 */
[----:B------:R-:W-:Y:S05]  /*15090*/  @P0 EXIT ;  /* 0x000000000000094d */ /* 0x000fea0003800000 */
[----:B------:R-:W-:Y:S01]  /*150a0*/  LOP3.LUT P0, RZ, R5, 0xff, RZ, 0xc0, !PT ;  /* 0x000000ff05ff7812 */ /* 0x000fe2000780c0ff */
[----:B------:R-:W-:Y:S02]  /*150b0*/  IMAD.MOV.U32 R8, RZ, RZ, 0x1 ;  /* 0x00000001ff087424 */ /* 0x000fe400078e00ff */
[----:B------:R-:W-:-:S10]  /*150c0*/  IMAD.MOV.U32 R0, RZ, RZ, RZ ;  /* 0x000000ffff007224 */ /* 0x000fd400078e00ff */
[----:B------:R-:W-:Y:S05]  /*150d0*/  @!P0 BRA `(.L_x_480) ;  /* 0x0000000c00588947 */ /* 0x000fea0003800000 */
[----:B------:R-:W2:Y:S01]  /*150e0*/  LDL R2, [R1+0x80] ;  /* 0x0000800001027983 */ /* 0x000ea20000100800 */
[----:B------:R-:W0:Y:S01]  /*150f0*/  LDC R0, c[0x0][0x28c] ;  /* 0x0000a300ff007b82 */ /* 0x000e220000000800 */
[----:B------:R-:W-:Y:S01]  /*15100*/  ULDC UR5, c[0x0][0x600] ;  /* 0x0001800000057ab9 */ /* 0x000fe20000000800 */
[----:B------:R-:W-:Y:S01]  /*15110*/  ULDC UR4, c[0x0][0xc] ;  /* 0x0000030000047ab9 */ /* 0x000fe20000000800 */
[----:B------:R-:W1:Y:S01]  /*15120*/  S2R R4, SR_TID.X ;  /* 0x0000000000047919 */ /* 0x000e620000002100 */
[----:B------:R-:W-:Y:S01]  /*15130*/  UIADD3 UR16, UR5, -0x1, URZ ;  /* 0xffffffff05107890 */ /* 0x000fe2000fffe03f */
[----:B------:R-:W-:Y:S01]  /*15140*/  BSSY B0, `(.L_x_480) ;  /* 0x00000cf000007945 */ /* 0x000fe20003800000 */
[----:B------:R-:W-:Y:S01]  /*15150*/  ULDC UR6, c[0x0][0x658] ;  /* 0x0001960000067ab9 */ /* 0x000fe20000000800 */
[----:B------:R-:W-:Y:S01]  /*15160*/  ULDC UR5, c[0x0][0x10] ;  /* 0x0000040000057ab9 */ /* 0x000fe20000000800 */
[----:B------:R-:W-:Y:S01]  /*15170*/  UMOV UR7, 0xffffffff ;  /* 0xffffffff00077882 */ /* 0x000fe20000000000 */
[----:B------:R-:W-:Y:S01]  /*15180*/  UMOV UR8, 0x1 ;  /* 0x0000000100087882 */ /* 0x000fe20000000000 */
[----:B------:R-:W-:Y:S01]  /*15190*/  UIMAD.WIDE.U32 UR4, UR4, UR5, URZ ;  /* 0x00000005040472a5 */ /* 0x000fe2000f8e003f */
[----:B------:R-:W-:Y:S01]  /*151a0*/  IMAD.MOV.U32 R10, RZ, RZ, 0x1 ;  /* 0x00000001ff0a7424 */ /* 0x000fe200078e00ff */
[----:B------:R-:W-:Y:S01]  /*151b0*/  USHF.L.U32 UR7, UR7, UR6, URZ ;  /* 0x0000000607077299 */ /* 0x000fe2000800063f */
[----:B------:R-:W-:Y:S01]  /*151c0*/  IMAD.MOV.U32 R8, RZ, RZ, 0x1 ;  /* 0x00000001ff087424 */ /* 0x000fe200078e00ff */
[----:B------:R-:W-:-:S02]  /*151d0*/  USHF.L.U32 UR18, UR8, UR6, URZ ;  /* 0x0000000608127299 */ /* 0x000fc4000800063f */
[----:B------:R-:W-:Y:S01]  /*151e0*/  ULOP3.LUT UR17, URZ, UR7, URZ, 0x33, !UPT ;  /* 0x000000073f117292 */ /* 0x000fe2000f8e333f */
[----:B------:R-:W-:Y:S01]  /*151f0*/  ULDC UR6, c[0x0][0x14] ;  /* 0x0000050000067ab9 */ /* 0x000fe20000000800 */
[----:B------:R-:W-:Y:S01]  /*15200*/  ULDC.64 UR22, c[0x0][0x198] ;  /* 0x0000660000167ab9 */ /* 0x000fe20000000a00 */
[----:B------:R-:W-:Y:S02]  /*15210*/  UIMAD.WIDE.U32 UR20, UR4, UR6, URZ ;  /* 0x00000006041472a5 */ /* 0x000fe4000f8e003f */
[----:B------:R-:W-:Y:S01]  /*15220*/  UIMAD UR13, UR5, UR6, URZ ;  /* 0x00000006050d72a4 */ /* 0x000fe2000f8e023f */
[----:B0-----:R-:W-:-:S03]  /*15230*/  VIADD R0, R0, 0x3f ;  /* 0x0000003f00007836 */ /* 0x001fc60000000000 */
[----:B------:R-:W-:Y:S02]  /*15240*/  UIADD3 UR13, UR21, UR13, URZ ;  /* 0x0000000d150d7290 */ /* 0x000fe4000fffe03f */
[----:B------:R-:W-:-:S04]  /*15250*/  SHF.R.S32.HI R3, RZ, 0x1f, R0 ;  /* 0x0000001fff037819 */ /* 0x000fc80000011400 */
[----:B------:R-:W-:Y:S01]  /*15260*/  LEA.HI R3, R3, R0, RZ, 0x6 ;  /* 0x0000000003037211 */ /* 0x000fe200078f30ff */
[----:B------:R-:W-:Y:S01]  /*15270*/  IMAD.MOV.U32 R0, RZ, RZ, RZ ;  /* 0x000000ffff007224 */ /* 0x000fe200078e00ff */
[C---:B-1----:R-:W-:Y:S02]  /*15280*/  LOP3.LUT P2, RZ, R4.reuse, 0x7f, RZ, 0xc0, !PT ;  /* 0x0000007f04ff7812 */ /* 0x042fe4000784c0ff */
[----:B------:R-:W-:Y:S02]  /*15290*/  SHF.R.S32.HI R11, RZ, 0x6, R3 ;  /* 0x00000006ff0b7819 */ /* 0x000fe40000011403 */
[----:B------:R-:W-:-:S03]  /*152a0*/  LOP3.LUT P0, RZ, R4, 0x1f, RZ, 0xc0, !PT ;  /* 0x0000001f04ff7812 */ /* 0x000fc6000780c0ff */
[----:B------:R-:W-:Y:S01]  /*152b0*/  VIADD R9, R11, 0x1 ;  /* 0x000000010b097836 */ /* 0x000fe20000000000 */
[----:B------:R-:W-:Y:S02]  /*152c0*/  PLOP3.LUT P0, PT, P0, P2, PT, 0x8a, 0x0 ;  /* 0x000000000000781c */ /* 0x000fe40000705172 */
[----:B--2---:R-:W-:-:S11]  /*152d0*/  LOP3.LUT R13, R2, 0x2, RZ, 0xfc, !PT ;  /* 0x00000002020d7812 */ /* 0x004fd600078efcff */
.L_x_492:
[----:B------:R-:W-:-:S03]  /*152e0*/  UMOV UR4, 0xffffffff ;  /* 0xffffffff00047882 */ /* 0x000fc60000000000 */
[----:B------:R-:W-:Y:S05]  /*152f0*/  BRA.DIV UR4, `(.L_x_481) ;  /* 0x0000000e04c07947 */ /* 0x000fea000b800000 */
[----:B------:R-:W-:-:S13]  /*15300*/  ELECT P6, URZ, PT ;  /* 0x00000000003f782f */ /* 0x000fda00038c0000 */
.L_x_503:
[----:B------:R-:W0:Y:S01]  /*15310*/  LDC R2, c[0x0][0x28c] ;  /* 0x0000a300ff027b82 */ /* 0x000e220000000800 */
[----:B------:R-:W-:Y:S01]  /*15320*/  BSSY B1, `(.L_x_482) ;  /* 0x0000037000017945 */ /* 0x000fe20003800000 */
[----:B0-----:R-:W-:-:S13]  /*15330*/  ISETP.LT.OR P6, PT, R2, 0x1, !P6 ;  /* 0x000000010200780c */ /* 0x001fda00077c1670 */
[----:B------:R-:W-:Y:S05]  /*15340*/  @P6 BRA `(.L_x_483) ;  /* 0x0000000000d06947 */ /* 0x000fea0003800000 */
[----:B------:R-:W-:Y:S01]  /*15350*/  IMAD R14, R12, 0xe0, RZ ;  /* 0x000000e00c0e7824 */ /* 0x000fe200078e02ff */
[----:B------:R-:W-:Y:S01]  /*15360*/  MOV R3, R8 ;  /* 0x0000000800037202 */ /* 0x000fe20000000f00 */
[----:B------:R-:W-:Y:S02]  /*15370*/  IMAD R15, R7, 0xc0, RZ ;  /* 0x000000c0070f7824 */ /* 0x000fe400078e02ff */
[----:B------:R-:W-:Y:S02]  /*15380*/  IMAD.MOV.U32 R16, RZ, RZ, RZ ;  /* 0x000000ffff107224 */ /* 0x000fe400078e00ff */
[----:B------:R-:W-:Y:S02]  /*15390*/  IMAD.MOV.U32 R2, RZ, RZ, R9 ;  /* 0x000000ffff027224 */ /* 0x000fe400078e0009 */
[----:B------:R-:W-:-:S07]  /*153a0*/  IMAD.MOV.U32 R4, RZ, RZ, R0 ;  /* 0x000000ffff047224 */ /* 0x000fce00078e0000 */
.L_x_487:
[----:B------:R-:W0:Y:S01]  /*153b0*/  S2R R12, SR_CgaCtaId ;  /* 0x00000000000c7919 */ /* 0x000e220000008800 */
[----:B------:R-:W-:Y:S01]  /*153c0*/  MOV R5, 0x400 ;  /* 0x0000040000057802 */ /* 0x000fe20000000f00 */
[----:B------:R-:W1:Y:S03]  /*153d0*/  @!P2 LDC R7, c[0x0][0x500] ;  /* 0x00014000ff07ab82 */ /* 0x000e660000000800 */
[----:B0-----:R-:W-:Y:S02]  /*153e0*/  LEA R17, R12, R5, 0x18 ;  /* 0x000000050c117211 */ /* 0x001fe400078ec0ff */
[----:B------:R-:W-:-:S03]  /*153f0*/  SHF.L.U32 R5, R3, 0x1f, RZ ;  /* 0x0000001f03057819 */ /* 0x000fc600000006ff */
[----:B------:R-:W-:-:S04]  /*15400*/  IMAD R12, R4, 0x8, R17 ;  /* 0x00000008040c7824 */ /* 0x000fc800078e0211 */
[----:B------:R-:W0:Y:S02]  /*15410*/  SYNCS.PHASECHK.TRANS64.TRYWAIT P1, [R12+URZ+0x20], R5 ;  /* 0x000020050c0075a7 */ /* 0x000e24000802017f */
[----:B01----:R-:W-:Y:S05]  /*15420*/  @!P1 BRA `(.L_x_484) ;  /* 0x0000000c00949947 */ /* 0x003fea0003800000 */
.L_x_504:
[----:B0-----:R-:W-:Y:S01]  /*15430*/  PRMT R5, R13, 0x9910, RZ ;  /* 0x000099100d057816 */ /* 0x001fe200000000ff */
[----:B------:R0:W-:Y:S03]  /*15440*/  @!P2 SYNCS.ARRIVE.TRANS64 RZ, [R12+URZ], R7 ;  /* 0x000000070cffa9a7 */ /* 0x0001e6000800003f */
[----:B------:R-:W-:-:S13]  /*15450*/  ISETP.NE.AND P1, PT, R5, 0x2, PT ;  /* 0x000000020500780c */ /* 0x000fda0003f25270 */
[----:B0-----:R-:W-:Y:S05]  /*15460*/  @P1 BRA `(.L_x_485) ;  /* 0x0000000000041947 */ /* 0x001fea0003800000 */
[----:B------:R-:W-:Y:S01]  /*15470*/  BPT.TRAP 0x1 ;  /* 0x000000040000795c */ /* 0x000fe20000300000 */
.L_x_485:
[----:B------:R-:W-:Y:S05]  /*15480*/  @P0 BRA `(.L_x_486) ;  /* 0x0000000000040947 */ /* 0x000fea0003800000 */
[----:B------:R-:W-:Y:S01]  /*15490*/  BPT.TRAP 0x1 ;  /* 0x000000040000795c */ /* 0x000fe20000300000 */
.L_x_486:
[--C-:B------:R-:W-:Y:S01]  /*154a0*/  IMAD R5, R4, 0x6000, R17.reuse ;  /* 0x0000600004057824 */ /* 0x100fe200078e0211 */
[----:B------:R-:W-:Y:S01]  /*154b0*/  R2UR UR9, R12 ;  /* 0x000000000c0972ca */ /* 0x000fe200000e0000 */
[----:B------:R-:W-:Y:S01]  /*154c0*/  IMAD R17, R4, 0x7000, R17 ;  /* 0x0000700004117824 */ /* 0x000fe200078e0211 */
[----:B------:R-:W-:Y:S01]  /*154d0*/  UIADD3 UR4, UP0, UR22, 0xf0, URZ ;  /* 0x000000f016047890 */ /* 0x000fe2000ff1e03f */
[----:B------:R-:W-:Y:S01]  /*154e0*/  VIADD R2, R2, 0xffffffff ;  /* 0xffffffff02027836 */ /* 0x000fe20000000000 */
[----:B------:R-:W-:Y:S01]  /*154f0*/  R2UR UR5, R5 ;  /* 0x00000000050572ca */ /* 0x000fe200000e0000 */
[----:B------:R-:W-:Y:S01]  /*15500*/  UIADD3 UR24, UP1, UR22, 0x1f0, URZ ;  /* 0x000001f016187890 */ /* 0x000fe2000ff3e03f */
[----:B------:R-:W-:Y:S01]  /*15510*/  R2UR UR8, R17 ;  /* 0x00000000110872ca */ /* 0x000fe200000e0000 */
[----:B------:R-:W-:Y:S01]  /*15520*/  VIADD R4, R4, 0x1 ;  /* 0x0000000104047836 */ /* 0x000fe20000000000 */
[----:B------:R-:W-:Y:S01]  /*15530*/  R2UR UR11, R15 ;  /* 0x000000000f0b72ca */ /* 0x000fe200000e0000 */
[----:B------:R-:W-:Y:S01]  /*15540*/  UIADD3.X UR25, URZ, UR23, URZ, UP1, !UPT ;  /* 0x000000173f197290 */ /* 0x000fe20008ffe43f */
[----:B------:R-:W-:Y:S01]  /*15550*/  R2UR UR10, R16 ;  /* 0x00000000100a72ca */ /* 0x000fe200000e0000 */
[----:B------:R-:W-:Y:S01]  /*15560*/  UMOV UR6, 0x0 ;  /* 0x0000000000067882 */ /* 0x000fe20000000000 */
[----:B------:R-:W-:Y:S01]  /*15570*/  R2UR UR12, R6 ;  /* 0x00000000060c72ca */ /* 0x000fe200000e0000 */
[----:B------:R-:W-:Y:S01]  /*15580*/  UMOV UR7, 0x10000000 ;  /* 0x1000000000077882 */ /* 0x000fe20000000000 */
[----:B------:R-:W-:Y:S01]  /*15590*/  R2UR UR19, R14 ;  /* 0x000000000e1372ca */ /* 0x000fe200000e0000 */
[----:B------:R-:W-:Y:S01]  /*155a0*/  VIADD R16, R16, 0x40 ;  /* 0x0000004010107836 */ /* 0x000fe20000000000 */
[----:B------:R-:W-:Y:S01]  /*155b0*/  ISETP.GT.AND P3, PT, R2, 0x1, PT ;  /* 0x000000010200780c */ /* 0x000fe20003f64270 */
[----:B------:R-:W-:Y:S01]  /*155c0*/  UIADD3 UR14, UR5, 0x100, URZ ;  /* 0x00000100050e7890 */ /* 0x000fe2000fffe03f */
[----:B------:R-:W-:Y:S01]  /*155d0*/  ISETP.NE.AND P1, PT, R4, 0x4, PT ;  /* 0x000000040400780c */ /* 0x000fe20003f25270 */
[----:B------:R-:W-:-:S02]  /*155e0*/  UIADD3.X UR5, URZ, UR23, URZ, UP0, !UPT ;  /* 0x000000173f057290 */ /* 0x000fc400087fe43f */
[----:B------:R-:W-:Y:S01]  /*155f0*/  UIADD3 UR15, UR8, 0x18100, URZ ;  /* 0x00018100080f7890 */ /* 0x000fe2000fffe03f */
[----:B------:R-:W-:Y:S02]  /*15600*/  SEL R12, RZ, 0x1, P1 ;  /* 0x00000001ff0c7807 */ /* 0x000fe40000800000 */
[----:B------:R-:W-:Y:S01]  /*15610*/  UMOV UR8, UR14 ;  /* 0x0000000e00087c82 */ /* 0x000fe20008000000 */
[----:B------:R-:W-:Y:S02]  /*15620*/  SEL R4, R4, RZ, P1 ;  /* 0x000000ff04047207 */ /* 0x000fe40000800000 */
[----:B------:R-:W-:Y:S01]  /*15630*/  LOP3.LUT R3, R3, R12, RZ, 0x3c, !PT ;  /* 0x0000000c03037212 */ /* 0x000fe200078e3cff */
[----:B------:R0:W-:Y:S02]  /*15640*/  UTMALDG.3D [UR8], [UR4], desc[UR6] ;  /* 0x00000608040075b4 */ /* 0x0001e40008011000 */
[----:B0-----:R-:W-:Y:S01]  /*15650*/  UMOV UR8, UR15 ;  /* 0x0000000f00087c82 */ /* 0x001fe20008000000 */
[----:B------:R-:W-:-:S02]  /*15660*/  UMOV UR11, UR19 ;  /* 0x00000013000b7c82 */ /* 0x000fc40008000000 */
[----:B------:R0:W-:Y:S02]  /*15670*/  UTMALDG.3D [UR8], [UR24], desc[UR6] ;  /* 0x00000608180075b4 */ /* 0x0001e40008011000 */
[----:B0-----:R-:W-:Y:S05]  /*15680*/  @P3 BRA `(.L_x_487) ;  /* 0xfffffffc00483947 */ /* 0x001fea000383ffff */
.L_x_483:
[----:B------:R-:W-:Y:S05]  /*15690*/  BSYNC B1 ;  /* 0x0000000000017941 */ /* 0x000fea0003800000 */
.L_x_482:
[----:B------:R-:W2:Y:S01]  /*156a0*/  LDL.LU R18, [R1+0x88] ;  /* 0x0000880001127983 */ /* 0x000ea20000300800 */
[----:B------:R-:W-:Y:S01]  /*156b0*/  LOP3.LUT P3, RZ, R10, 0xff, RZ, 0xc0, !PT ;  /* 0x000000ff0aff7812 */ /* 0x000fe2000786c0ff */
[C---:B------:R-:W-:Y:S01]  /*156c0*/  IMAD.IADD R0, R11.reuse, 0x1, R0 ;  /* 0x000000010b007824 */ /* 0x040fe200078e0200 */
[----:B------:R-:W-:Y:S01]  /*156d0*/  ULDC.64 UR4, c[0x0][0x650] ;  /* 0x0001940000047ab9 */ /* 0x000fe20000000a00 */
[----:B------:R-:W3:Y:S01]  /*156e0*/  LDL.LU R17, [R1+0x8c] ;  /* 0x00008c0001117983 */ /* 0x000ee20000300800 */
[----:B------:R-:W-:Y:S01]  /*156f0*/  BSSY B1, `(.L_x_488) ;  /* 0x0000071000017945 */ /* 0x000fe20003800000 */
[----:B------:R-:W-:Y:S01]  /*15700*/  IMAD.MOV.U32 R7, RZ, RZ, -0x1 ;  /* 0xffffffffff077424 */ /* 0x000fe200078e00ff */
[----:B------:R-:W-:Y:S01]  /*15710*/  ISETP.GT.U32.AND P1, PT, R0, 0x3, PT ;  /* 0x000000030000780c */ /* 0x000fe20003f24070 */
[----:B------:R-:W-:Y:S01]  /*15720*/  IMAD.MOV.U32 R12, RZ, RZ, -0x1 ;  /* 0xffffffffff0c7424 */ /* 0x000fe200078e00ff */
[----:B------:R-:W-:Y:S01]  /*15730*/  SHF.R.U32.HI R2, RZ, 0x2, R0 ;  /* 0x00000002ff027819 */ /* 0x000fe20000011600 */
[----:B------:R-:W-:Y:S01]  /*15740*/  IMAD.MOV.U32 R6, RZ, RZ, -0x1 ;  /* 0xffffffffff067424 */ /* 0x000fe200078e00ff */
[----:B------:R-:W-:-:S02]  /*15750*/  ISETP.LT.U32.AND P1, PT, R11, 0x4, P1 ;  /* 0x000000040b00780c */ /* 0x000fc40000f21070 */
[----:B------:R-:W-:Y:S01]  /*15760*/  LOP3.LUT R2, R2, 0x1, RZ, 0xc0, !PT ;  /* 0x0000000102027812 */ /* 0x000fe200078ec0ff */
[----:B------:R-:W0:Y:S01]  /*15770*/  @P3 S2R R4, SR_CgaCtaId ;  /* 0x0000000000043919 */ /* 0x000e220000008800 */
[----:B------:R-:W-:Y:S02]  /*15780*/  @P3 MOV R3, 0x400 ;  /* 0x0000040000033802 */ /* 0x000fe40000000f00 */
[----:B------:R-:W-:Y:S02]  /*15790*/  LOP3.LUT R0, R0, 0x3, RZ, 0xc0, !PT ;  /* 0x0000000300007812 */ /* 0x000fe400078ec0ff */
[----:B------:R-:W-:Y:S02]  /*157a0*/  PRMT R10, RZ, 0x7610, R10 ;  /* 0x00007610ff0a7816 */ /* 0x000fe4000000000a */
[----:B0-----:R-:W-:-:S04]  /*157b0*/  @P3 LEA R3, R4, R3, 0x18 ;  /* 0x0000000304033211 */ /* 0x001fc800078ec0ff */
[----:B------:R0:W-:Y:S01]  /*157c0*/  @P3 SYNCS.ARRIVE.TRANS64.A1T0 RZ, [R3+URZ+0x58], RZ ;  /* 0x000058ff03ff39a7 */ /* 0x0001e2000810003f */
[----:B------:R-:W-:-:S04]  /*157d0*/  ISETP.NE.U32.AND P3, PT, R2, 0x1, PT ;  /* 0x000000010200780c */ /* 0x000fc80003f65070 */
[----:B------:R-:W-:Y:S02]  /*157e0*/  ISETP.GT.U32.AND P3, PT, R11, 0x3, !P3 ;  /* 0x000000030b00780c */ /* 0x000fe40005f64070 */
[----:B0-----:R-:W-:Y:S02]  /*157f0*/  SEL R3, RZ, 0x1, !P1 ;  /* 0x00000001ff037807 */ /* 0x001fe40004800000 */
[----:B------:R-:W-:-:S04]  /*15800*/  SEL R2, RZ, 0x1, !P3 ;  /* 0x00000001ff027807 */ /* 0x000fc80005800000 */
[----:B------:R-:W-:Y:S02]  /*15810*/  LOP3.LUT R8, R2, R8, R3, 0x96, !PT ;  /* 0x0000000802087212 */ /* 0x000fe400078e9603 */
[----:B------:R-:W-:Y:S02]  /*15820*/  PRMT R2, RZ, 0x7610, R2 ;  /* 0x00007610ff027816 */ /* 0x000fe40000000002 */
[----:B---3--:R-:W-:-:S04]  /*15830*/  IADD3 R17, P4, R17, UR20, RZ ;  /* 0x0000001411117c10 */ /* 0x008fc8000ff9e0ff */
[----:B--2---:R-:W-:Y:S01]  /*15840*/  IADD3.X R18, R18, UR13, RZ, P4, !PT ;  /* 0x0000000d12127c10 */ /* 0x004fe2000a7fe4ff */
[----:B------:R0:W-:Y:S01]  /*15850*/  STL [R1+0x8c], R17 ;  /* 0x00008c1101007387 */ /* 0x0001e20000100800 */
[----:B------:R-:W-:-:S03]  /*15860*/  ISETP.GE.U32.AND P4, PT, R17, UR4, PT ;  /* 0x0000000411007c0c */ /* 0x000fc6000bf86070 */
[----:B------:R0:W-:Y:S01]  /*15870*/  STL [R1+0x88], R18 ;  /* 0x0000881201007387 */ /* 0x0001e20000100800 */
[----:B------:R-:W-:-:S13]  /*15880*/  ISETP.GE.U32.AND.EX P1, PT, R18, UR5, PT, P4 ;  /* 0x0000000512007c0c */ /* 0x000fda000bf26140 */
[----:B0-----:R-:W-:Y:S05]  /*15890*/  @P1 BRA `(.L_x_489) ;  /* 0x0000000400581947 */ /* 0x001fea0003800000 */
[----:B------:R-:W-:Y:S01]  /*158a0*/  ULDC.64 UR4, c[0x0][0x628] ;  /* 0x00018a0000047ab9 */ /* 0x000fe20000000a00 */
[----:B------:R-:W0:Y:S01]  /*158b0*/  S2R R14, SR_CTAID.X ;  /* 0x00000000000e7919 */ /* 0x000e220000002500 */
[----:B------:R-:W-:Y:S01]  /*158c0*/  ISETP.NE.U32.AND P1, PT, RZ, UR4, PT ;  /* 0x00000004ff007c0c */ /* 0x000fe2000bf25070 */
[----:B------:R-:W-:Y:S01]  /*158d0*/  ULDC UR7, c[0x0][0x630] ;  /* 0x00018c0000077ab9 */ /* 0x000fe20000000800 */
[----:B------:R-:W-:Y:S01]  /*158e0*/  IMAD.MOV.U32 R2, RZ, RZ, R17 ;  /* 0x000000ffff027224 */ /* 0x000fe200078e0011 */
[----:B------:R-:W1:Y:S01]  /*158f0*/  S2R R12, SR_CTAID.Y ;  /* 0x00000000000c7919 */ /* 0x000e620000002600 */
[----:B------:R-:W-:Y:S01]  /*15900*/  ISETP.NE.AND.EX P1, PT, RZ, UR5, PT, P1 ;  /* 0x00000005ff007c0c */ /* 0x000fe2000bf25310 */
[----:B------:R-:W-:-:S12]  /*15910*/  IMAD.MOV.U32 R3, RZ, RZ, R18 ;  /* 0x000000ffff037224 */ /* 0x000fd800078e0012 */
[----:B------:R-:W-:Y:S05]  /*15920*/  @!P1 BRA `(.L_x_490) ;  /* 0x0000000000289947 */ /* 0x000fea0003800000 */
[----:B------:R-:W-:Y:S02]  /*15930*/  ULDC UR6, c[0x0][0x634] ;  /* 0x00018d0000067ab9 */ /* 0x000fe40000000800 */
[----:B------:R-:W-:-:S05]  /*15940*/  IADD3 R7, P1, R17, UR6, RZ ;  /* 0x0000000611077c10 */ /* 0x000fca000ff3e0ff */
[----:B------:R-:W-:-:S04]  /*15950*/  IMAD.X R15, RZ, RZ, R18, P1 ;  /* 0x000000ffff0f7224 */ /* 0x000fc800008e0612 */
[----:B------:R-:W-:-:S04]  /*15960*/  IMAD.WIDE.U32 R4, R15, UR4, RZ ;  /* 0x000000040f047c25 */ /* 0x000fc8000f8e00ff */
[----:B------:R-:W-:-:S04]  /*15970*/  IMAD.WIDE.U32 R4, P1, R7, UR5, R4 ;  /* 0x0000000507047c25 */ /* 0x000fc8000f820004 */
[----:B------:R-:W-:-:S04]  /*15980*/  IMAD.WIDE.U32 R6, R7, UR4, RZ ;  /* 0x0000000407067c25 */ /* 0x000fc8000f8e00ff */
[----:B------:R-:W-:Y:S01]  /*15990*/  IMAD.X R3, RZ, RZ, RZ, P1 ;  /* 0x000000ffff037224 */ /* 0x000fe200008e06ff */
[----:B------:R-:W-:Y:S01]  /*159a0*/  IADD3 RZ, P1, R7, R4, RZ ;  /* 0x0000000407ff7210 */ /* 0x000fe20007f3e0ff */
[----:B------:R-:W-:-:S04]  /*159b0*/  IMAD.MOV.U32 R2, RZ, RZ, R5 ;  /* 0x000000ffff027224 */ /* 0x000fc800078e0005 */
[----:B------:R-:W-:-:S08]  /*159c0*/  IMAD.WIDE.U32.X R2, R15, UR5, R2, P1 ;  /* 0x000000050f027c25 */ /* 0x000fd000088e0402 */
.L_x_490:
[--C-:B------:R-:W-:Y:S01]  /*159d0*/  SHF.R.U64 R6, R2, UR7, R3.reuse ;  /* 0x0000000702067c19 */ /* 0x100fe20008001203 */
[----:B------:R-:W-:Y:S01]  /*159e0*/  ULDC.64 UR4, c[0x0][0x620] ;  /* 0x0001880000047ab9 */ /* 0x000fe20000000a00 */
[----:B------:R-:W-:Y:S01]  /*159f0*/  SHF.R.U32.HI R2, RZ, UR7, R3 ;  /* 0x00000007ff027c19 */ /* 0x000fe20008011603 */
[----:B------:R-:W-:Y:S01]  /*15a00*/  IMAD.MOV.U32 R3, RZ, RZ, R18 ;  /* 0x000000ffff037224 */ /* 0x000fe200078e0012 */
[----:B------:R-:W-:Y:S01]  /*15a10*/  IADD3 R5, P1, RZ, -R6, RZ ;  /* 0x80000006ff057210 */ /* 0x000fe20007f3e0ff */
[----:B------:R-:W2:Y:S01]  /*15a20*/  LDC R21, c[0x0][0x144] ;  /* 0x00005100ff157b82 */ /* 0x000ea20000000800 */
[----:B0-----:R-:W-:Y:S01]  /*15a30*/  I2FP.F32.U32 R7, R14 ;  /* 0x0000000e00077245 */ /* 0x001fe20000201000 */
[----:B------:R-:W-:Y:S01]  /*15a40*/  ULDC.64 UR8, c[0x0][0x640] ;  /* 0x0001900000087ab9 */ /* 0x000fe20000000a00 */
[----:B------:R-:W-:Y:S01]  /*15a50*/  ULDC UR6, c[0x0][0x608] ;  /* 0x0001820000067ab9 */ /* 0x000fe20000000800 */
[----:B------:R-:W-:Y:S01]  /*15a60*/  IMAD.X R2, RZ, RZ, ~R2, P1 ;  /* 0x000000ffff027224 */ /* 0x000fe200008e0e02 */
[----:B------:R-:W-:-:S03]  /*15a70*/  ISETP.NE.U32.AND P1, PT, RZ, UR8, PT ;  /* 0x00000008ff007c0c */ /* 0x000fc6000bf25070 */
[----:B------:R-:W-:Y:S01]  /*15a80*/  IMAD R4, R2, UR4, RZ ;  /* 0x0000000402047c24 */ /* 0x000fe2000f8e02ff */
[----:B------:R-:W-:Y:S01]  /*15a90*/  ISETP.NE.AND.EX P1, PT, RZ, UR9, PT, P1 ;  /* 0x00000009ff007c0c */ /* 0x000fe2000bf25310 */
[----:B------:R-:W-:Y:S02]  /*15aa0*/  IMAD.MOV.U32 R2, RZ, RZ, R17 ;  /* 0x000000ffff027224 */ /* 0x000fe400078e0011 */
[----:B------:R-:W0:Y:S02]  /*15ab0*/  LDC R17, c[0x0][0x148] ;  /* 0x00005200ff117b82 */ /* 0x000e240000000800 */
[----:B------:R-:W-:Y:S01]  /*15ac0*/  IMAD.WIDE.U32 R2, R5, UR4, R2 ;  /* 0x0000000405027c25 */ /* 0x000fe2000f8e0002 */
[----:B------:R-:W-:-:S03]  /*15ad0*/  ULDC UR4, c[0x0][0x150] ;  /* 0x0000540000047ab9 */ /* 0x000fc60000000800 */
[----:B------:R-:W-:Y:S02]  /*15ae0*/  IMAD R5, R5, UR5, R4 ;  /* 0x0000000505057c24 */ /* 0x000fe4000f8e0204 */
[----:B------:R-:W-:Y:S01]  /*15af0*/  FMUL R4, R7, UR4 ;  /* 0x0000000407047c20 */ /* 0x000fe20008400000 */
[----:B------:R-:W-:Y:S01]  /*15b00*/  ULDC UR4, c[0x0][0x618] ;  /* 0x0001860000047ab9 */ /* 0x000fe20000000800 */
[----:B------:R-:W-:Y:S01]  /*15b10*/  ULDC UR5, c[0x0][0x154] ;  /* 0x0000550000057ab9 */ /* 0x000fe20000000800 */
[----:B------:R-:W-:-:S03]  /*15b20*/  IMAD.IADD R3, R3, 0x1, R5 ;  /* 0x0000000103037824 */ /* 0x000fc600078e0205 */
[----:B------:R-:W3:Y:S02]  /*15b30*/  F2I.U32.TRUNC.NTZ R4, R4 ;  /* 0x0000000400047305 */ /* 0x000ee4000020f000 */
[----:B------:R-:W-:Y:S02]  /*15b40*/  SHF.R.U64 R7, R2, UR4, R3 ;  /* 0x0000000402077c19 */ /* 0x000fe40008001203 */
[----:B-1----:R-:W-:-:S05]  /*15b50*/  I2FP.F32.U32 R2, R12 ;  /* 0x0000000c00027245 */ /* 0x002fca0000201000 */
[----:B------:R-:W-:Y:S01]  /*15b60*/  FMUL R18, R2, UR5 ;  /* 0x0000000502127c20 */ /* 0x000fe20008400000 */
[----:B------:R-:W-:Y:S01]  /*15b70*/  SHF.R.U32.HI R2, RZ, UR4, R3 ;  /* 0x00000004ff027c19 */ /* 0x000fe20008011603 */
[----:B------:R-:W-:-:S03]  /*15b80*/  ULDC UR4, c[0x0][0x658] ;  /* 0x0001960000047ab9 */ /* 0x000fc60000000800 */
[--C-:B------:R-:W-:Y:S01]  /*15b90*/  SHF.R.U32.HI R3, RZ, UR6, R2.reuse ;  /* 0x00000006ff037c19 */ /* 0x100fe20008011602 */
[----:B------:R-:W1:Y:S01]  /*15ba0*/  F2I.U32.TRUNC.NTZ R18, R18 ;  /* 0x0000001200127305 */ /* 0x000e62000020f000 */
[----:B------:R-:W-:Y:S01]  /*15bb0*/  SHF.R.U64 R16, R7, UR6, R2 ;  /* 0x0000000607107c19 */ /* 0x000fe20008001202 */
[----:B---3--:R-:W-:Y:S01]  /*15bc0*/  IMAD.MOV R4, RZ, RZ, -R4 ;  /* 0x000000ffff047224 */ /* 0x008fe200078e0a04 */
[--C-:B------:R-:W-:Y:S02]  /*15bd0*/  SHF.R.U32.HI R19, RZ, UR4, R3.reuse ;  /* 0x00000004ff137c19 */ /* 0x100fe40008011603 */
[----:B------:R-:W-:Y:S01]  /*15be0*/  SHF.R.U64 R15, R16, UR4, R3 ;  /* 0x00000004100f7c19 */ /* 0x000fe20008001203 */
[----:B--2---:R-:W-:Y:S02]  /*15bf0*/  IMAD R14, R21, R4, R14 ;  /* 0x00000004150e7224 */ /* 0x004fe400078e020e */
[----:B------:R-:W-:Y:S01]  /*15c00*/  IMAD.MOV.U32 R3, RZ, RZ, R19 ;  /* 0x000000ffff037224 */ /* 0x000fe200078e0013 */
[----:B------:R-:W-:Y:S01]  /*15c10*/  MOV R2, R15 ;  /* 0x0000000f00027202 */ /* 0x000fe20000000f00 */
[----:B------:R-:W-:Y:S06]  /*15c20*/  @!P1 BRA `(.L_x_491) ;  /* 0x0000000000289947 */ /* 0x000fec0003800000 */
[----:B------:R-:W-:Y:S02]  /*15c30*/  ULDC UR4, c[0x0][0x64c] ;  /* 0x0001930000047ab9 */ /* 0x000fe40000000800 */
[----:B------:R-:W-:-:S05]  /*15c40*/  IADD3 R3, P1, R15, UR4, RZ ;  /* 0x000000040f037c10 */ /* 0x000fca000ff3e0ff */
[----:B------:R-:W-:-:S04]  /*15c50*/  IMAD.X R19, RZ, RZ, R19, P1 ;  /* 0x000000ffff137224 */ /* 0x000fc800008e0613 */
[----:B------:R-:W-:-:S04]  /*15c60*/  IMAD.WIDE.U32 R4, R19, UR8, RZ ;  /* 0x0000000813047c25 */ /* 0x000fc8000f8e00ff */
[----:B------:R-:W-:-:S04]  /*15c70*/  IMAD.WIDE.U32 R4, P1, R3, UR9, R4 ;  /* 0x0000000903047c25 */ /* 0x000fc8000f820004 */
[----:B------:R-:W-:-:S04]  /*15c80*/  IMAD.WIDE.U32 R2, R3, UR8, RZ ;  /* 0x0000000803027c25 */ /* 0x000fc8000f8e00ff */
[----:B------:R-:W-:Y:S01]  /*15c90*/  IMAD.MOV.U32 R2, RZ, RZ, R5 ;  /* 0x000000ffff027224 */ /* 0x000fe200078e0005 */
[----:B------:R-:W-:Y:S01]  /*15ca0*/  IADD3 RZ, P3, R3, R4, RZ ;  /* 0x0000000403ff7210 */ /* 0x000fe20007f7e0ff */
[----:B------:R-:W-:-:S04]  /*15cb0*/  IMAD.X R3, RZ, RZ, RZ, P1 ;  /* 0x000000ffff037224 */ /* 0x000fc800008e06ff */
[----:B------:R-:W-:-:S08]  /*15cc0*/  IMAD.WIDE.U32.X R2, R19, UR9, R2, P3 ;  /* 0x0000000913027c25 */ /* 0x000fd000098e0402 */
.L_x_491:
[----:B------:R-:W2:Y:S01]  /*15cd0*/  LDC R4, c[0x0][0x65c] ;  /* 0x00019700ff047b82 */ /* 0x000ea20000000800 */
[----:B------:R-:W-:Y:S01]  /*15ce0*/  ULDC UR4, c[0x0][0x648] ;  /* 0x0001920000047ab9 */ /* 0x000fe20000000800 */
[----:B------:R-:W-:Y:S01]  /*15cf0*/  LOP3.LUT R16, R16, UR17, RZ, 0xc0, !PT ;  /* 0x0000001110107c12 */ /* 0x000fe2000f8ec0ff */
[----:B-1----:R-:W-:Y:S01]  /*15d00*/  IMAD.MOV R18, RZ, RZ, -R18 ;  /* 0x000000ffff127224 */ /* 0x002fe200078e0a12 */
[----:B------:R-:W-:Y:S01]  /*15d10*/  SHF.R.U64 R3, R2, UR4, R3 ;  /* 0x0000000402037c19 */ /* 0x000fe20008001203 */
[----:B------:R-:W-:Y:S01]  /*15d20*/  ULDC UR4, c[0x0][0x638] ;  /* 0x00018e0000047ab9 */ /* 0x000fe20000000800 */
[----:B------:R-:W-:-:S03]  /*15d30*/  ULDC UR5, c[0x0][0x610] ;  /* 0x0001840000057ab9 */ /* 0x000fc60000000800 */
[----:B------:R-:W-:Y:S02]  /*15d40*/  IMAD.MOV R2, RZ, RZ, -R3 ;  /* 0x000000ffff027224 */ /* 0x000fe400078e0a03 */
[----:B------:R-:W-:Y:S02]  /*15d50*/  IMAD R3, R3, UR18, R16 ;  /* 0x0000001203037c24 */ /* 0x000fe4000f8e0210 */
[----:B------:R-:W-:Y:S01]  /*15d60*/  IMAD R15, R2, UR4, R15 ;  /* 0x00000004020f7c24 */ /* 0x000fe2000f8e020f */
[----:B------:R-:W-:Y:S01]  /*15d70*/  ULDC UR4, c[0x0][0x600] ;  /* 0x0001800000047ab9 */ /* 0x000fe20000000800 */
[----:B------:R-:W-:Y:S01]  /*15d80*/  IMAD.MOV.U32 R2, RZ, RZ, 0x1 ;  /* 0x00000001ff027424 */ /* 0x000fe200078e00ff */
[----:B--2---:R-:W-:Y:S02]  /*15d90*/  ISETP.NE.AND P1, PT, R4, 0x1, PT ;  /* 0x000000010400780c */ /* 0x004fe40003f25270 */
[----:B------:R-:W-:-:S05]  /*15da0*/  LOP3.LUT R4, R7, UR16, RZ, 0xc0, !PT ;  /* 0x0000001007047c12 */ /* 0x000fca000f8ec0ff */
[----:B------:R-:W-:-:S06]  /*15db0*/  IMAD R15, R15, UR4, R4 ;  /* 0x000000040f0f7c24 */ /* 0x000fcc000f8e0204 */
[----:B0-----:R-:W-:-:S04]  /*15dc0*/  @P1 IMAD R14, R17, R18, R12 ;  /* 0x00000012110e1224 */ /* 0x001fc800078e020c */
[----:B------:R-:W-:-:S05]  /*15dd0*/  IMAD R14, R3, UR5, R14 ;  /* 0x00000005030e7c24 */ /* 0x000fca000f8e020e */
[----:B------:R-:W-:Y:S02]  /*15de0*/  SEL R12, R15, R14, !P1 ;  /* 0x0000000e0f0c7207 */ /* 0x000fe40004800000 */
[----:B------:R-:W-:-:S07]  /*15df0*/  SEL R7, R14, R15, !P1 ;  /* 0x0000000f0e077207 */ /* 0x000fce0004800000 */
.L_x_489:
[----:B------:R-:W-:Y:S05]  /*15e00*/  BSYNC B1 ;  /* 0x0000000000017941 */ /* 0x000fea0003800000 */
.L_x_488:
[----:B------:R-:W-:-:S13]  /*15e10*/  LOP3.LUT P1, RZ, R2, 0xff, RZ, 0xc0, !PT ;  /* 0x000000ff02ff7812 */ /* 0x000fda000782c0ff */
[----:B------:R-:W-:Y:S05]  /*15e20*/  @P1 BRA `(.L_x_492) ;  /* 0xfffffff4002c1947 */ /* 0x000fea000383ffff */
[----:B------:R-:W-:Y:S05]  /*15e30*/  BSYNC B0 ;  /* 0x0000000000007941 */ /* 0x000fea0003800000 */
.L_x_480:
[----:B------:R-:W-:-:S03]  /*15e40*/  UMOV UR4, 0xffffffff ;  /* 0xffffffff00047882 */ /* 0x000fc60000000000 */
[----:B------:R-:W-:Y:S05]  /*15e50*/  BRA.DIV UR4, `(.L_x_493) ;  /* 0x00000006041c7947 */ /* 0x000fea000b800000 */
[----:B------:R-:W-:-:S13]  /*15e60*/  ELECT P6, URZ, PT ;  /* 0x00000000003f782f */ /* 0x000fda00038c0000 */
.L_x_507:
[----:B------:R-:W-:Y:S04]  /*15e70*/  BSSY B0, `(.L_x_494) ;  /* 0x000002c000007945 */ /* 0x000fe80003800000 */
[----:B------:R-:W-:Y:S05]  /*15e80*/  @!P6 BRA `(.L_x_495) ;  /* 0x0000000000a8e947 */ /* 0x000fea0003800000 */
[----:B------:R-:W2:Y:S02]  /*15e90*/  LDL.LU R2, [R1+0x80] ;  /* 0x0000800001027983 */ /* 0x000ea40000300800 */
[----:B--2---:R-:W-:-:S04]  /*15ea0*/  LOP3.LUT R2, R2, 0x2, RZ, 0xfc, !PT ;  /* 0x0000000202027812 */ /* 0x004fc800078efcff */
[----:B------:R-:W-:-:S13]  /*15eb0*/  ISETP.NE.AND P0, PT, R2, 0x3, PT ;  /* 0x000000030200780c */ /* 0x000fda0003f05270 */
[----:B------:R-:W-:Y:S05]  /*15ec0*/  @!P0 BRA `(.L_x_496) ;  /* 0x0000000000048947 */ /* 0x000fea0003800000 */
[----:B------:R-:W-:Y:S01]  /*15ed0*/  BPT.TRAP 0x1 ;  /* 0x000000040000795c */ /* 0x000fe20000300000 */
.L_x_496:
[----:B------:R-:W0:Y:S01]  /*15ee0*/  S2R R3, SR_CgaCtaId ;  /* 0x0000000000037919 */ /* 0x000e220000008800 */
[----:B------:R-:W-:-:S04]  /*15ef0*/  MOV R2, 0x400 ;  /* 0x0000040000027802 */ /* 0x000fc80000000f00 */
[----:B0-----:R-:W-:Y:S02]  /*15f00*/  LEA R3, R3, R2, 0x18 ;  /* 0x0000000203037211 */ /* 0x001fe400078ec0ff */
[----:B------:R-:W-:-:S03]  /*15f10*/  SHF.L.U32 R2, R8, 0x1f, RZ ;  /* 0x0000001f08027819 */ /* 0x000fc600000006ff */
[----:B------:R-:W-:-:S04]  /*15f20*/  VIADD R3, R3, 0x20 ;  /* 0x0000002003037836 */ /* 0x000fc80000000000 */
[C---:B------:R-:W-:Y:S02]  /*15f30*/  IMAD R7, R0.reuse, 0x8, R3 ;  /* 0x0000000800077824 */ /* 0x040fe400078e0203 */
[----:B------:R-:W-:Y:S02]  /*15f40*/  VIADD R0, R0, 0x1 ;  /* 0x0000000100007836 */ /* 0x000fe40000000000 */
[----:B------:R-:W0:Y:S03]  /*15f50*/  SYNCS.PHASECHK.TRANS64.TRYWAIT P0, [R7+URZ], R2 ;  /* 0x00000002070075a7 */ /* 0x000e26000800017f */
[----:B------:R-:W-:-:S04]  /*15f60*/  ISETP.NE.AND P1, PT, R0, 0x4, PT ;  /* 0x000000040000780c */ /* 0x000fc80003f25270 */
[----:B------:R-:W-:Y:S02]  /*15f70*/  SEL R5, RZ, 0x1, P1 ;  /* 0x00000001ff057807 */ /* 0x000fe40000800000 */
[----:B------:R-:W-:Y:S02]  /*15f80*/  SEL R0, R0, RZ, P1 ;  /* 0x000000ff00007207 */ /* 0x000fe40000800000 */
[----:B------:R-:W-:-:S03]  /*15f90*/  LOP3.LUT R5, R8, R5, RZ, 0x3c, !PT ;  /* 0x0000000508057212 */ /* 0x000fc600078e3cff */
[----:B------:R-:W-:Y:S01]  /*15fa0*/  IMAD R9, R0, 0x8, R3 ;  /* 0x0000000800097824 */ /* 0x000fe200078e0203 */
[----:B------:R-:W-:Y:S01]  /*15fb0*/  SHF.L.U32 R4, R5, 0x1f, RZ ;  /* 0x0000001f05047819 */ /* 0x000fe200000006ff */
[----:B0-----:R-:W-:Y:S06]  /*15fc0*/  @!P0 BRA `(.L_x_497) ;  /* 0x0000000000e08947 */ /* 0x001fec0003800000 */
.L_x_508:
[----:B------:R-:W1:Y:S01]  /*15fd0*/  SYNCS.PHASECHK.TRANS64.TRYWAIT P0, [R9+URZ], R4 ;  /* 0x00000004090075a7 */ /* 0x000e62000800017f */
[----:B------:R-:W-:-:S05]  /*15fe0*/  VIADD R0, R0, 0x1 ;  /* 0x0000000100007836 */ /* 0x000fca0000000000 */
[----:B------:R-:W-:-:S04]  /*15ff0*/  ISETP.NE.AND P1, PT, R0, 0x4, PT ;  /* 0x000000040000780c */ /* 0x000fc80003f25270 */
[----:B0-----:R-:W-:Y:S02]  /*16000*/  SEL R2, RZ, 0x1, P1 ;  /* 0x00000001ff027807 */ /* 0x001fe40000800000 */
[----:B------:R-:W-:Y:S02]  /*16010*/  SEL R0, R0, RZ, P1 ;  /* 0x000000ff00007207 */ /* 0x000fe40000800000 */
[----:B------:R-:W-:-:S03]  /*16020*/  LOP3.LUT R7, R5, R2, RZ, 0x3c, !PT ;  /* 0x0000000205077212 */ /* 0x000fc600078e3cff */
[----:B------:R-:W-:Y:S01]  /*16030*/  IMAD R6, R0, 0x8, R3 ;  /* 0x0000000800067824 */ /* 0x000fe200078e0203 */
[----:B------:R-:W-:Y:S01]  /*16040*/  SHF.L.U32 R5, R7, 0x1f, RZ ;  /* 0x0000001f07057819 */ /* 0x000fe200000006ff */
[----:B-1----:R-:W-:Y:S06]  /*16050*/  @!P0 BRA `(.L_x_498) ;  /* 0x0000000000d08947 */ /* 0x002fec0003800000 */
.L_x_509:
[----:B------:R-:W1:Y:S01]  /*16060*/  SYNCS.PHASECHK.TRANS64.TRYWAIT P0, [R6+URZ], R5 ;  /* 0x00000005060075a7 */ /* 0x000e62000800017f */
[----:B------:R-:W-:-:S05]  /*16070*/  VIADD R0, R0, 0x1 ;  /* 0x0000000100007836 */ /* 0x000fca0000000000 */
[----:B------:R-:W-:-:S04]  /*16080*/  ISETP.NE.AND P1, PT, R0, 0x4, PT ;  /* 0x000000040000780c */ /* 0x000fc80003f25270 */
[----:B------:R-:W-:Y:S02]  /*16090*/  SEL R2, RZ, 0x1, P1 ;  /* 0x00000001ff027807 */ /* 0x000fe40000800000 */
[----:B------:R-:W-:Y:S02]  /*160a0*/  SEL R0, R0, RZ, P1 ;  /* 0x000000ff00007207 */ /* 0x000fe40000800000 */
[----:B------:R-:W-:Y:S01]  /*160b0*/  LOP3.LUT R2, R7, R2, RZ, 0x3c, !PT ;  /* 0x0000000207027212 */ /* 0x000fe200078e3cff */
[----:B-1----:R-:W-:Y:S06]  /*160c0*/  @!P0 BRA `(.L_x_499) ;  /* 0x0000000000c88947 */ /* 0x002fec0003800000 */
.L_x_510:
[----:B------:R-:W-:Y:S01]  /*160d0*/  IMAD R3, R0, 0x8, R3 ;  /* 0x0000000800037824 */ /* 0x000fe200078e0203 */
[----:B------:R-:W-:-:S07]  /*160e0*/  SHF.L.U32 R0, R2, 0x1f, RZ ;  /* 0x0000001f02007819 */ /* 0x000fce00000006ff */
.L_x_500:
[----:B--2---:R2:W3:Y:S02]  /*160f0*/  SYNCS.PHASECHK.TRANS64.TRYWAIT P0, [R3+URZ], R0 ;  /* 0x00000000030075a7 */ /* 0x0044e4000800017f */
[----:B---3--:R-:W-:Y:S05]  /*16100*/  @!P0 NANOSLEEP.SYNCS 0x989680 ;  /* 0x009896800000895d */ /* 0x008fea0003900000 */
[----:B------:R-:W3:Y:S02]  /*16110*/  @!P0 SYNCS.PHASECHK.TRANS64 P0, [R3+URZ], R0 ;  /* 0x00000000030085a7 */ /* 0x000ee4000800007f */
[----:B---3--:R-:W-:Y:S05]  /*16120*/  @!P0 BRA `(.L_x_500) ;  /* 0xfffffffc00f08947 */ /* 0x008fea000383ffff */
.L_x_495:
[----:B------:R-:W-:Y:S05]  /*16130*/  BSYNC B0 ;  /* 0x0000000000007941 */ /* 0x000fea0003800000 */
.L_x_494:
[----:B------:R-:W-:Y:S05]  /*16140*/  EXIT ;  /* 0x000000000000794d */ /* 0x000fea0003800000 */
.L_x_17:
[----:B-1----:R1:W4:Y:S02]  /*16150*/  SYNCS.PHASECHK.TRANS64.TRYWAIT P1, [R3+URZ], R0 ;  /* 0x00000000030075a7 */ /* 0x002324000802017f */
[----:B----4-:R-:W-:Y:S05]  /*16160*/  @!P1 NANOSLEEP.SYNCS 0x989680 ;  /* 0x009896800000995d */ /* 0x010fea0003900000 */
[----:B------:R-:W4:Y:S02]  /*16170*/  @!P1 SYNCS.PHASECHK.TRANS64 P1, [R3+URZ], R0 ;  /* 0x00000000030095a7 */ /* 0x000f24000802007f */
[----:B----4-:R-:W-:Y:S05]  /*16180*/  @!P1 BRA `(.L_x_17) ;  /* 0xfffffffc00f09947 */ /* 0x010fea000383ffff */
[----:B------:R-:W-:Y:S05]  /*16190*/  BRA `(.L_x_16) ;  /* 0xfffffeb000507947 */ /* 0x000fea000383ffff */
.L_x_22:
[----:B--2---:R-:W-:-:S04]  /*161a0*/  IMAD.U32 R6, RZ, RZ, UR8 ;  /* 0x00000008ff067e24 */ /* 0x004fc8000f8e00ff */
[----:B------:R2:W3:Y:S03]  /*161b0*/  SYNCS.PHASECHK.TRANS64.TRYWAIT P1, [R6+URZ], R0 ;  /* 0x00000000060075a7 */ /* 0x0004e6000802017f */
[----:B---3--:R-:W-:Y:S05]  /*161c0*/  @!P1 NANOSLEEP.SYNCS 0x989680 ;  /* 0x009896800000995d */ /* 0x008fea0003900000 */
[----:B------:R-:W3:Y:S02]  /*161d0*/  @!P1 SYNCS.PHASECHK.TRANS64 P1, [R6+URZ], R0 ;  /* 0x00000000060095a7 */ /* 0x000ee4000802007f */
[----:B---3--:R-:W-:Y:S05]  /*161e0*/  @!P1 BRA `(.L_x_22) ;  /* 0xfffffffc00ec9947 */ /* 0x008fea000383ffff */
[----:B------:R-:W-:Y:S05]  /*161f0*/  BRA `(.L_x_21) ;  /* 0xfffffed400d87947 */ /* 0x000fea000383ffff */
.L_x_481:
[----:B------:R-:W-:Y:S01]  /*16200*/  BSSY B1, `(.L_x_501) ;  /* 0x0000006000017945 */ /* 0x000fe20003800000 */
[----:B------:R-:W-:-:S07]  /*16210*/  IMAD.MOV.U32 R15, RZ, RZ, -0x1 ;  /* 0xffffffffff0f7424 */ /* 0x000fce00078e00ff */
[----:B------:R-:W-:Y:S05]  /*16220*/  WARPSYNC.COLLECTIVE R15, `(.L_x_502) ;  /* 0x000000000f0c7348 */ /* 0x000fea0003c00000 */
[----:B------:R-:W-:Y:S02]  /*16230*/  ELECT P6, UR62, PT ;  /* 0x00000000003e782f */ /* 0x000fe400038c0000 */
[----:B------:R-:W-:Y:S01]  /*16240*/  MOV R14, UR62 ;  /* 0x0000003e000e7c02 */ /* 0x000fe20008000f00 */
[----:B------:R-:W-:Y:S10]  /*16250*/  ENDCOLLECTIVE ;  /* 0x000000000000791b */ /* 0x000ff40003800000 */
.L_x_502:
[----:B------:R-:W-:Y:S05]  /*16260*/  BSYNC B1 ;  /* 0x0000000000017941 */ /* 0x000fea0003800000 */
.L_x_501:
[----:B------:R-:W-:Y:S05]  /*16270*/  BRA `(.L_x_503) ;  /* 0xfffffff000247947 */ /* 0x000fea000383ffff */
.L_x_484:
[----:B0-----:R0:W1:Y:S02]  /*16280*/  SYNCS.PHASECHK.TRANS64.TRYWAIT P1, [R12+URZ+0x20], R5 ;  /* 0x000020050c0075a7 */ /* 0x001064000802017f */
[----:B-1----:R-:W-:Y:S05]  /*16290*/  @!P1 NANOSLEEP.SYNCS 0x989680 ;  /* 0x009896800000995d */ /* 0x002fea0003900000 */
[----:B------:R-:W1:Y:S02]  /*162a0*/  @!P1 SYNCS.PHASECHK.TRANS64 P1, [R12+URZ+0x20], R5 ;  /* 0x000020050c0095a7 */ /* 0x000e64000802007f */
[----:B-1----:R-:W-:Y:S05]  /*162b0*/  @!P1 BRA `(.L_x_484) ;  /* 0xfffffffc00f09947 */ /* 0x002fea000383ffff */
[----:B------:R-:W-:Y:S05]  /*162c0*/  BRA `(.L_x_504) ;  /* 0xfffffff000587947 */ /* 0x000fea000383ffff */
.L_x_493:
[----:B------:R-:W-:Y:S01]  /*162d0*/  BSSY B0, `(.L_x_505) ;  /* 0x0000006000007945 */ /* 0x000fe20003800000 */
[----:B------:R-:W-:-:S07]  /*162e0*/  IMAD.MOV.U32 R15, RZ, RZ, -0x1 ;  /* 0xffffffffff0f7424 */ /* 0x000fce00078e00ff */
[----:B------:R-:W-:Y:S05]  /*162f0*/  WARPSYNC.COLLECTIVE R15, `(.L_x_506) ;  /* 0x000000000f0c7348 */ /* 0x000fea0003c00000 */
[----:B------:R-:W-:Y:S02]  /*16300*/  ELECT P6, UR62, PT ;  /* 0x00000000003e782f */ /* 0x000fe400038c0000 */
[----:B------:R-:W-:Y:S01]  /*16310*/  MOV R14, UR62 ;  /* 0x0000003e000e7c02 */ /* 0x000fe20008000f00 */
[----:B------:R-:W-:Y:S10]  /*16320*/  ENDCOLLECTIVE ;  /* 0x000000000000791b */ /* 0x000ff40003800000 */
.L_x_506:
[----:B------:R-:W-:Y:S05]  /*16330*/  BSYNC B0 ;  /* 0x0000000000007941 */ /* 0x000fea0003800000 */
.L_x_505:
[----:B------:R-:W-:Y:S05]  /*16340*/  BRA `(.L_x_507) ;  /* 0xfffffff800c87947 */ /* 0x000fea000383ffff */
.L_x_497:
[----:B0-----:R0:W1:Y:S02]  /*16350*/  SYNCS.PHASECHK.TRANS64.TRYWAIT P0, [R7+URZ], R2 ;  /* 0x00000002070075a7 */ /* 0x001064000800017f */
[----:B-1----:R-:W-:Y:S05]  /*16360*/  @!P0 NANOSLEEP.SYNCS 0x989680 ;  /* 0x009896800000895d */ /* 0x002fea0003900000 */
[----:B------:R-:W1:Y:S02]  /*16370*/  @!P0 SYNCS.PHASECHK.TRANS64 P0, [R7+URZ], R2 ;  /* 0x00000002070085a7 */ /* 0x000e64000800007f */
[----:B-1----:R-:W-:Y:S05]  /*16380*/  @!P0 BRA `(.L_x_497) ;  /* 0xfffffffc00f08947 */ /* 0x002fea000383ffff */
[----:B------:R-:W-:Y:S05]  /*16390*/  BRA `(.L_x_508) ;  /* 0xfffffffc000c7947 */ /* 0x000fea000383ffff */
.L_x_498:
[----:B0-----:R0:W1:Y:S02]  /*163a0*/  SYNCS.PHASECHK.TRANS64.TRYWAIT P0, [R9+URZ], R4 ;  /* 0x00000004090075a7 */ /* 0x001064000800017f */
[----:B-1----:R-:W-:Y:S05]  /*163b0*/  @!P0 NANOSLEEP.SYNCS 0x989680 ;  /* 0x009896800000895d */ /* 0x002fea0003900000 */
[----:B------:R-:W1:Y:S02]  /*163c0*/  @!P0 SYNCS.PHASECHK.TRANS64 P0, [R9+URZ], R4 ;  /* 0x00000004090085a7 */ /* 0x000e64000800007f */
[----:B-1----:R-:W-:Y:S05]  /*163d0*/  @!P0 BRA `(.L_x_498) ;  /* 0xfffffffc00f08947 */ /* 0x002fea000383ffff */
[----:B------:R-:W-:Y:S05]  /*163e0*/  BRA `(.L_x_509) ;  /* 0xfffffffc001c7947 */ /* 0x000fea000383ffff */
.L_x_499:
[----:B-1----:R1:W2:Y:S02]  /*163f0*/  SYNCS.PHASECHK.TRANS64.TRYWAIT P0, [R6+URZ], R5 ;  /* 0x00000005060075a7 */ /* 0x0022a4000800017f */
[----:B--2---:R-:W-:Y:S05]  /*16400*/  @!P0 NANOSLEEP.SYNCS 0x989680 ;  /* 0x009896800000895d */ /* 0x004fea0003900000 */
[----:B------:R-:W2:Y:S02]  /*16410*/  @!P0 SYNCS.PHASECHK.TRANS64 P0, [R6+URZ], R5 ;  /* 0x00000005060085a7 */ /* 0x000ea4000800007f */
[----:B--2---:R-:W-:Y:S05]  /*16420*/  @!P0 BRA `(.L_x_499) ;  /* 0xfffffffc00f08947 */ /* 0x004fea000383ffff */
[----:B------:R-:W-:Y:S05]  /*16430*/  BRA `(.L_x_510) ;  /* 0xfffffffc00247947 */ /* 0x000fea000383ffff */
.L_x_511:
[----:B------:R-:W-:-:S00]  /*16440*/  BRA `(.L_x_511) ;  /* 0xfffffffc00fc7947 */ /* 0x000fc0000383ffff */
[----:B------:R-:W-:-:S00]  /*16450*/  NOP ;  /* 0x0000000000007918 */ /* 0x000fc00000000000 */
        /* <DEDUP_REMOVED lines=10> */
.L_x_512:


//--------------------- .nv.global.init           --------------------------
	.section	.nv.global.init,"aw",@progbits
.nv.global.init:
	.type		$str$22,@object
	.size		$str$22,($str$23 - $str$22)
$str$22:
        /*0000*/ 	.byte	0x6b, 0x5f, 0x74, 0x69, 0x6c, 0x65, 0x5f, 0x63, 0x6f, 0x75, 0x6e, 0x74, 0x20, 0x3e, 0x3d, 0x20
        /*0010*/ 	.byte	0x31, 0x00
	.type		$str$23,@object
	.size		$str$23,(__unnamed_1 - $str$23)
$str$23:
        /*0012*/ 	.byte	0x2f, 0x74, 0x6d, 0x70, 0x2f, 0x63, 0x75, 0x74, 0x6c, 0x61, 0x73, 0x73, 0x5f, 0x73, 0x77, 0x65
        /*0022*/ 	.byte	0x65, 0x70, 0x5f, 0x73, 0x72, 0x63, 0x2f, 0x69, 0x6e, 0x63, 0x6c, 0x75, 0x64, 0x65, 0x2f, 0x63
        /*0032*/ 	.byte	0x75, 0x74, 0x6c, 0x61, 0x73, 0x73, 0x2f, 0x67, 0x65, 0x6d, 0x6d, 0x2f, 0x63, 0x6f, 0x6c, 0x6c
        /*0042*/ 	.byte	0x65, 0x63, 0x74, 0x69, 0x76, 0x65, 0x2f, 0x73, 0x6d, 0x39, 0x30, 0x5f, 0x6d, 0x6d, 0x61, 0x5f
        /*0052*/ 	.byte	0x74, 0x6d, 0x61, 0x5f, 0x67, 0x6d, 0x6d, 0x61, 0x5f, 0x73, 0x73, 0x5f, 0x77, 0x61, 0x72, 0x70
        /*0062*/ 	.byte	0x73, 0x70, 0x65, 0x63, 0x69, 0x61, 0x6c, 0x69, 0x7a, 0x65, 0x64, 0x2e, 0x68, 0x70, 0x70, 0x00
	.type		__unnamed_1,@object
	.size		__unnamed_1,(.L_0 - __unnamed_1)
__unnamed_1:
        /* <DEDUP_REMOVED lines=181> */
        /*0bc2*/ 	.byte	0x74, 0x69, 0x74, 0x79, 0x5d, 0x00
.L_0:


//--------------------- .nv.shared._ZN7cutlass13device_kernelINS_4gemm6kernel13GemmUniversalIN4cute5tupleIJiiiiEEENS1_10collective13CollectiveMmaINS1_34MainloopSm90TmaGmmaWarpSpecializedILi4ENS5_IJNS4_1CILi1EEESB_SB_EEENS1_35KernelTmaWarpSpecializedCooperativeEEENS5_IJNSA_ILi192EEENSA_ILi224EEENSA_ILi64EEEEEENS_10bfloat16_tENS5_IJlSB_lEEESJ_SK_NS4_8TiledMMAINS4_8MMA_AtomIJNS4_4SM904GMMA27MMA_64x32x16_F32BF16BF16_SSILNSO_5MajorE0ELSQ_0ELNSO_7ScaleInE1ELSR_1EEEEEENS4_6LayoutINS5_IJNSA_ILi2EEESB_SB_EEENS5_IJSB_NSA_ILi0EEESX_EEEEENS5_IJNS4_10UnderscoreES10_S10_EEEEENS4_13SM90_TMA_LOADENS4_14ComposedLayoutINS4_7SwizzleILi3ELi4ELi3EEENS4_18smem_ptr_flag_bitsILi16EEENSU_INS5_IJNSA_ILi8EEESH_EEENS5_IJSH_SB_EEEEEEEvNS4_8identityES13_S1D_vS1E_EENS_8epilogue10collective6detail29Sm90TmaWarpSpecializedAdapterINS1H_15DefaultEpilogueISJ_SK_SK_NS1G_6thread17LinearCombinationISJ_Li1EffLNS1L_9ScaleType4KindE0ELNS_15FloatRoundStyleE2ESJ_EENS1_15EpilogueDefaultEEEEEvvEEEEvNT_6ParamsE --------------------------
	.section	.nv.shared._ZN7cutlass13device_kernelINS_4gemm6kernel13GemmUniversalIN4cute5tupleIJiiiiEEENS1_10collective13CollectiveMmaINS1_34MainloopSm90TmaGmmaWarpSpecializedILi4ENS5_IJNS4_1CILi1EEESB_SB_EEENS1_35KernelTmaWarpSpecializedCooperativeEEENS5_IJNSA_ILi192EEENSA_ILi224EEENSA_ILi64EEEEEENS_10bfloat16_tENS5_IJlSB_lEEESJ_SK_NS4_8TiledMMAINS4_8MMA_AtomIJNS4_4SM904GMMA27MMA_64x32x16_F32BF16BF16_SSILNSO_5MajorE0ELSQ_0ELNSO_7ScaleInE1ELSR_1EEEEEENS4_6LayoutINS5_IJNSA_ILi2EEESB_SB_EEENS5_IJSB_NSA_ILi0EEESX_EEEEENS5_IJNS4_10UnderscoreES10_S10_EEEEENS4_13SM90_TMA_LOADENS4_14ComposedLayoutINS4_7SwizzleILi3ELi4ELi3EEENS4_18smem_ptr_flag_bitsILi16EEENSU_INS5_IJNSA_ILi8EEESH_EEENS5_IJSH_SB_EEEEEEEvNS4_8identityES13_S1D_vS1E_EENS_8epilogue10collective6detail29Sm90TmaWarpSpecializedAdapterINS1H_15DefaultEpilogueISJ_SK_SK_NS1G_6thread17LinearCombinationISJ_Li1EffLNS1L_9ScaleType4KindE0ELNS_15FloatRoundStyleE2ESJ_EENS1_15EpilogueDefaultEEEEEvvEEEEvNT_6ParamsE,"aw",@nobits
	.sectionflags	@""
	.align	16
	.zero		1024


//--------------------- .nv.shared.reserved.0     --------------------------
	.section	.nv.shared.reserved.0,"aw",@nobits
	.weak		__nv_reservedSMEM_offset_0_alias
	.size		__nv_reservedSMEM_offset_0_alias, 0, 0
	.other		__nv_reservedSMEM_offset_0_alias,@"STO_CUDA_RESERVED_SHARED STV_DEFAULT"
__nv_reservedSMEM_offset_0_alias:
	.zero		0


//--------------------- .nv.global                --------------------------
	.section	.nv.global,"aw",@nobits
.nv.global:
	.type		_ZN40_INTERNAL_4d04f60b_4_k_cu_108d1b0e_164964cute1_E,@object
	.size		_ZN40_INTERNAL_4d04f60b_4_k_cu_108d1b0e_164964cute1_E,(_ZN40_INTERNAL_4d04f60b_4_k_cu_108d1b0e_164964cuda3std3__45__cpo6cbeginE - _ZN40_INTERNAL_4d04f60b_4_k_cu_108d1b0e_164964cute1_E)
_ZN40_INTERNAL_4d04f60b_4_k_cu_108d1b0e_164964cute1_E:
	.zero		1
	.type		_ZN40_INTERNAL_4d04f60b_4_k_cu_108d1b0e_164964cuda3std3__45__cpo6cbeginE,@object
	.size		_ZN40_INTERNAL_4d04f60b_4_k_cu_108d1b0e_164964cuda3std3__45__cpo6cbeginE,(_ZN40_INTERNAL_4d04f60b_4_k_cu_108d1b0e_164964cuda3std3__48in_placeE - _ZN40_INTERNAL_4d04f60b_4_k_cu_108d1b0e_164964cuda3std3__45__cpo6cbeginE)
_ZN40_INTERNAL_4d04f60b_4_k_cu_108d1b0e_164964cuda3std3__45__cpo6cbeginE:
	.zero		1
	.type		_ZN40_INTERNAL_4d04f60b_4_k_cu_108d1b0e_164964cuda3std3__48in_placeE,@object
	.size		_ZN40_INTERNAL_4d04f60b_4_k_cu_108d1b0e_164964cuda3std3__48in_placeE,(_ZN40_INTERNAL_4d04f60b_4_k_cu_108d1b0e_164964cuda3std6ranges3__45__cpo9iter_moveE - _ZN40_INTERNAL_4d04f60b_4_k_cu_108d1b0e_164964cuda3std3__48in_placeE)
_ZN40_INTERNAL_4d04f60b_4_k_cu_108d1b0e_164964cuda3std3__48in_placeE:
	.zero		1
	.type		_ZN40_INTERNAL_4d04f60b_4_k_cu_108d1b0e_164964cuda3std6ranges3__45__cpo9iter_moveE,@object
	.size		_ZN40_INTERNAL_4d04f60b_4_k_cu_108d1b0e_164964cuda3std6ranges3__45__cpo9iter_moveE,(_ZN40_INTERNAL_4d04f60b_4_k_cu_108d1b0e_164964cuda3std3__45__cpo5beginE - _ZN40_INTERNAL_4d04f60b_4_k_cu_108d1b0e_164964cuda3std6ranges3__45__cpo9iter_moveE)
_ZN40_INTERNAL_4d04f60b_4_k_cu_108d1b0e_164964cuda3std6ranges3__45__cpo9iter_moveE:
	.zero		1
	.type		_ZN40_INTERNAL_4d04f60b_4_k_cu_108d1b0e_164964cuda3std3__45__cpo5beginE,@object
	.size		_ZN40_INTERNAL_4d04f60b_4_k_cu_108d1b0e_164964cuda3std3__45__cpo5beginE,(_ZN40_INTERNAL_4d04f60b_4_k_cu_108d1b0e_164964cuda3std3__442_GLOBAL__N__4d04f60b_4_k_cu_108d1b0e_164966ignoreE - _ZN40_INTERNAL_4d04f60b_4_k_cu_108d1b0e_164964cuda3std3__45__cpo5beginE)
_ZN40_INTERNAL_4d04f60b_4_k_cu_108d1b0e_164964cuda3std3__45__cpo5beginE:
	.zero		1
	.type		_ZN40_INTERNAL_4d04f60b_4_k_cu_108d1b0e_164964cuda3std3__442_GLOBAL__N__4d04f60b_4_k_cu_108d1b0e_164966ignoreE,@object
	.size		_ZN40_INTERNAL_4d04f60b_4_k_cu_108d1b0e_164964cuda3std3__442_GLOBAL__N__4d04f60b_4_k_cu_108d1b0e_164966ignoreE,(_ZN40_INTERNAL_4d04f60b_4_k_cu_108d1b0e_164964cute7productE - _ZN40_INTERNAL_4d04f60b_4_k_cu_108d1b0e_164964cuda3std3__442_GLOBAL__N__4d04f60b_4_k_cu_108d1b0e_164966ignoreE)
_ZN40_INTERNAL_4d04f60b_4_k_cu_108d1b0e_164964cuda3std3__442_GLOBAL__N__4d04f60b_4_k_cu_108d1b0e_164966ignoreE:
	.zero		1
	.type		_ZN40_INTERNAL_4d04f60b_4_k_cu_108d1b0e_164964cute7productE,@object
	.size		_ZN40_INTERNAL_4d04f60b_4_k_cu_108d1b0e_164964cute7productE,(_ZN40_INTERNAL_4d04f60b_4_k_cu_108d1b0e_164964cuda3std3__45__cpo3endE - _ZN40_INTERNAL_4d04f60b_4_k_cu_108d1b0e_164964cute7productE)
_ZN40_INTERNAL_4d04f60b_4_k_cu_108d1b0e_164964cute7productE:
	.zero		1
	.type		_ZN40_INTERNAL_4d04f60b_4_k_cu_108d1b0e_164964cuda3std3__45__cpo3endE,@object
	.size		_ZN40_INTERNAL_4d04f60b_4_k_cu_108d1b0e_164964cuda3std3__45__cpo3endE,(_ZN40_INTERNAL_4d04f60b_4_k_cu_108d1b0e_164964cuda3std3__419piecewise_constructE - _ZN40_INTERNAL_4d04f60b_4_k_cu_108d1b0e_164964cuda3std3__45__cpo3endE)
_ZN40_INTERNAL_4d04f60b_4_k_cu_108d1b0e_164964cuda3std3__45__cpo3endE:
	.zero		1
	.type		_ZN40_INTERNAL_4d04f60b_4_k_cu_108d1b0e_164964cuda3std3__419piecewise_constructE,@object
	.size		_ZN40_INTERNAL_4d04f60b_4_k_cu_108d1b0e_164964cuda3std3__419piecewise_constructE,(_ZN40_INTERNAL_4d04f60b_4_k_cu_108d1b0e_164964cuda3std3__45__cpo4cendE - _ZN40_INTERNAL_4d04f60b_4_k_cu_108d1b0e_164964cuda3std3__419piecewise_constructE)
_ZN40_INTERNAL_4d04f60b_4_k_cu_108d1b0e_164964cuda3std3__419piecewise_constructE:
	.zero		1
	.type		_ZN40_INTERNAL_4d04f60b_4_k_cu_108d1b0e_164964cuda3std3__45__cpo4cendE,@object
	.size		_ZN40_INTERNAL_4d04f60b_4_k_cu_108d1b0e_164964cuda3std3__45__cpo4cendE,(_ZN40_INTERNAL_4d04f60b_4_k_cu_108d1b0e_164964cuda3std6ranges3__45__cpo4swapE - _ZN40_INTERNAL_4d04f60b_4_k_cu_108d1b0e_164964cuda3std3__45__cpo4cendE)
_ZN40_INTERNAL_4d04f60b_4_k_cu_108d1b0e_164964cuda3std3__45__cpo4cendE:
	.zero		1
	.type		_ZN40_INTERNAL_4d04f60b_4_k_cu_108d1b0e_164964cuda3std6ranges3__45__cpo4swapE,@object
	.size		_ZN40_INTERNAL_4d04f60b_4_k_cu_108d1b0e_164964cuda3std6ranges3__45__cpo4swapE,(.L_8 - _ZN40_INTERNAL_4d04f60b_4_k_cu_108d1b0e_164964cuda3std6ranges3__45__cpo4swapE)
_ZN40_INTERNAL_4d04f60b_4_k_cu_108d1b0e_164964cuda3std6ranges3__45__cpo4swapE:
	.zero		1
.L_8:


//--------------------- .nv.constant0._ZN7cutlass13device_kernelINS_4gemm6kernel13GemmUniversalIN4cute5tupleIJiiiiEEENS1_10collective13CollectiveMmaINS1_34MainloopSm90TmaGmmaWarpSpecializedILi4ENS5_IJNS4_1CILi1EEESB_SB_EEENS1_35KernelTmaWarpSpecializedCooperativeEEENS5_IJNSA_ILi192EEENSA_ILi224EEENSA_ILi64EEEEEENS_10bfloat16_tENS5_IJlSB_lEEESJ_SK_NS4_8TiledMMAINS4_8MMA_AtomIJNS4_4SM904GMMA27MMA_64x32x16_F32BF16BF16_SSILNSO_5MajorE0ELSQ_0ELNSO_7ScaleInE1ELSR_1EEEEEENS4_6LayoutINS5_IJNSA_ILi2EEESB_SB_EEENS5_IJSB_NSA_ILi0EEESX_EEEEENS5_IJNS4_10UnderscoreES10_S10_EEEEENS4_13SM90_TMA_LOADENS4_14ComposedLayoutINS4_7SwizzleILi3ELi4ELi3EEENS4_18smem_ptr_flag_bitsILi16EEENSU_INS5_IJNSA_ILi8EEESH_EEENS5_IJSH_SB_EEEEEEEvNS4_8identityES13_S1D_vS1E_EENS_8epilogue10collective6detail29Sm90TmaWarpSpecializedAdapterINS1H_15DefaultEpilogueISJ_SK_SK_NS1G_6thread17LinearCombinationISJ_Li1EffLNS1L_9ScaleType4KindE0ELNS_15FloatRoundStyleE2ESJ_EENS1_15EpilogueDefaultEEEEEvvEEEEvNT_6ParamsE --------------------------
	.section	.nv.constant0._ZN7cutlass13device_kernelINS_4gemm6kernel13GemmUniversalIN4cute5tupleIJiiiiEEENS1_10collective13CollectiveMmaINS1_34MainloopSm90TmaGmmaWarpSpecializedILi4ENS5_IJNS4_1CILi1EEESB_SB_EEENS1_35KernelTmaWarpSpecializedCooperativeEEENS5_IJNSA_ILi192EEENSA_ILi224EEENSA_ILi64EEEEEENS_10bfloat16_tENS5_IJlSB_lEEESJ_SK_NS4_8TiledMMAINS4_8MMA_AtomIJNS4_4SM904GMMA27MMA_64x32x16_F32BF16BF16_SSILNSO_5MajorE0ELSQ_0ELNSO_7ScaleInE1ELSR_1EEEEEENS4_6LayoutINS5_IJNSA_ILi2EEESB_SB_EEENS5_IJSB_NSA_ILi0EEESX_EEEEENS5_IJNS4_10UnderscoreES10_S10_EEEEENS4_13SM90_TMA_LOADENS4_14ComposedLayoutINS4_7SwizzleILi3ELi4ELi3EEENS4_18smem_ptr_flag_bitsILi16EEENSU_INS5_IJNSA_ILi8EEESH_EEENS5_IJSH_SB_EEEEEEEvNS4_8identityES13_S1D_vS1E_EENS_8epilogue10collective6detail29Sm90TmaWarpSpecializedAdapterINS1H_15DefaultEpilogueISJ_SK_SK_NS1G_6thread17LinearCombinationISJ_Li1EffLNS1L_9ScaleType4KindE0ELNS_15FloatRoundStyleE2ESJ_EENS1_15EpilogueDefaultEEEEEvvEEEEvNT_6ParamsE,"a",@progbits
	.sectionflags	@""
	.align	4
.nv.constant0._ZN7cutlass13device_kernelINS_4gemm6kernel13GemmUniversalIN4cute5tupleIJiiiiEEENS1_10collective13CollectiveMmaINS1_34MainloopSm90TmaGmmaWarpSpecializedILi4ENS5_IJNS4_1CILi1EEESB_SB_EEENS1_35KernelTmaWarpSpecializedCooperativeEEENS5_IJNSA_ILi192EEENSA_ILi224EEENSA_ILi64EEEEEENS_10bfloat16_tENS5_IJlSB_lEEESJ_SK_NS4_8TiledMMAINS4_8MMA_AtomIJNS4_4SM904GMMA27MMA_64x32x16_F32BF16BF16_SSILNSO_5MajorE0ELSQ_0ELNSO_7ScaleInE1ELSR_1EEEEEENS4_6LayoutINS5_IJNSA_ILi2EEESB_SB_EEENS5_IJSB_NSA_ILi0EEESX_EEEEENS5_IJNS4_10UnderscoreES10_S10_EEEEENS4_13SM90_TMA_LOADENS4_14ComposedLayoutINS4_7SwizzleILi3ELi4ELi3EEENS4_18smem_ptr_flag_bitsILi16EEENSU_INS5_IJNSA_ILi8EEESH_EEENS5_IJSH_SB_EEEEEEEvNS4_8identityES13_S1D_vS1E_EENS_8epilogue10collective6detail29Sm90TmaWarpSpecializedAdapterINS1H_15DefaultEpilogueISJ_SK_SK_NS1G_6thread17LinearCombinationISJ_Li1EffLNS1L_9ScaleType4KindE0ELNS_15FloatRoundStyleE2ESJ_EENS1_15EpilogueDefaultEEEEEvvEEEEvNT_6ParamsE:
	.zero		1664


//--------------------- SYMBOLS --------------------------

	.type		.nv.reservedSmem.offset0,@object
	.size		.nv.reservedSmem.offset0,0x4
	.type		__assertfail,@function
